//
// Generated by NVIDIA NVVM Compiler
//
// Compiler Build ID: CL-36424714
// Cuda compilation tools, release 13.0, V13.0.88
// Based on NVVM 20.0.0
//

.version 9.0
.target sm_100
.address_size 64

	// .globl	_Z15LayerNormKernelPKfPfii

.visible .entry _Z15LayerNormKernelPKfPfii(
	.param .u64 .ptr .align 1 _Z15LayerNormKernelPKfPfii_param_0,
	.param .u64 .ptr .align 1 _Z15LayerNormKernelPKfPfii_param_1,
	.param .u32 _Z15LayerNormKernelPKfPfii_param_2,
	.param .u32 _Z15LayerNormKernelPKfPfii_param_3
)
{
	.reg .pred 	%p<29>;
	.reg .b32 	%r<98>;
	.reg .b32 	%f<286>;
	.reg .b64 	%rd<37>;

	ld.param.u64 	%rd7, [_Z15LayerNormKernelPKfPfii_param_0];
	ld.param.u64 	%rd8, [_Z15LayerNormKernelPKfPfii_param_1];
	ld.param.u32 	%r64, [_Z15LayerNormKernelPKfPfii_param_2];
	ld.param.u32 	%r63, [_Z15LayerNormKernelPKfPfii_param_3];
	cvta.to.global.u64 	%rd1, %rd8;
	cvta.to.global.u64 	%rd2, %rd7;
	mov.u32 	%r65, %ctaid.x;
	mov.u32 	%r66, %ntid.x;
	mov.u32 	%r67, %tid.x;
	mad.lo.s32 	%r1, %r65, %r66, %r67;
	setp.ge.s32 	%p1, %r1, %r64;
	@%p1 bra 	$L__BB0_40;
	mul.lo.s32 	%r2, %r63, %r1;
	setp.lt.s32 	%p2, %r63, 1;
	mov.f32 	%f276, 0f00000000;
	@%p2 bra 	$L__BB0_14;
	and.b32  	%r3, %r63, 15;
	setp.lt.u32 	%p3, %r63, 16;
	mov.f32 	%f276, 0f00000000;
	mov.b32 	%r80, 0;
	@%p3 bra 	$L__BB0_5;
	and.b32  	%r80, %r63, 2147483632;
	neg.s32 	%r78, %r80;
	add.s64 	%rd3, %rd2, 32;
	mov.f32 	%f276, 0f00000000;
	mov.u32 	%r77, %r2;
$L__BB0_4:
	.pragma "nounroll";
	mul.wide.s32 	%rd9, %r77, 4;
	add.s64 	%rd10, %rd3, %rd9;
	ld.global.nc.f32 	%f34, [%rd10+-32];
	add.f32 	%f35, %f276, %f34;
	ld.global.nc.f32 	%f36, [%rd10+-28];
	add.f32 	%f37, %f35, %f36;
	ld.global.nc.f32 	%f38, [%rd10+-24];
	add.f32 	%f39, %f37, %f38;
	ld.global.nc.f32 	%f40, [%rd10+-20];
	add.f32 	%f41, %f39, %f40;
	ld.global.nc.f32 	%f42, [%rd10+-16];
	add.f32 	%f43, %f41, %f42;
	ld.global.nc.f32 	%f44, [%rd10+-12];
	add.f32 	%f45, %f43, %f44;
	ld.global.nc.f32 	%f46, [%rd10+-8];
	add.f32 	%f47, %f45, %f46;
	ld.global.nc.f32 	%f48, [%rd10+-4];
	add.f32 	%f49, %f47, %f48;
	ld.global.nc.f32 	%f50, [%rd10];
	add.f32 	%f51, %f49, %f50;
	ld.global.nc.f32 	%f52, [%rd10+4];
	add.f32 	%f53, %f51, %f52;
	ld.global.nc.f32 	%f54, [%rd10+8];
	add.f32 	%f55, %f53, %f54;
	ld.global.nc.f32 	%f56, [%rd10+12];
	add.f32 	%f57, %f55, %f56;
	ld.global.nc.f32 	%f58, [%rd10+16];
	add.f32 	%f59, %f57, %f58;
	ld.global.nc.f32 	%f60, [%rd10+20];
	add.f32 	%f61, %f59, %f60;
	ld.global.nc.f32 	%f62, [%rd10+24];
	add.f32 	%f63, %f61, %f62;
	ld.global.nc.f32 	%f64, [%rd10+28];
	add.f32 	%f276, %f63, %f64;
	add.s32 	%r78, %r78, 16;
	add.s32 	%r77, %r77, 16;
	setp.ne.s32 	%p4, %r78, 0;
	@%p4 bra 	$L__BB0_4;
$L__BB0_5:
	setp.eq.s32 	%p5, %r3, 0;
	@%p5 bra 	$L__BB0_14;
	and.b32  	%r11, %r63, 7;
	setp.lt.u32 	%p6, %r3, 8;
	@%p6 bra 	$L__BB0_8;
	add.s32 	%r69, %r80, %r2;
	mul.wide.s32 	%rd11, %r69, 4;
	add.s64 	%rd12, %rd2, %rd11;
	ld.global.nc.f32 	%f66, [%rd12];
	add.f32 	%f67, %f276, %f66;
	ld.global.nc.f32 	%f68, [%rd12+4];
	add.f32 	%f69, %f67, %f68;
	ld.global.nc.f32 	%f70, [%rd12+8];
	add.f32 	%f71, %f69, %f70;
	ld.global.nc.f32 	%f72, [%rd12+12];
	add.f32 	%f73, %f71, %f72;
	ld.global.nc.f32 	%f74, [%rd12+16];
	add.f32 	%f75, %f73, %f74;
	ld.global.nc.f32 	%f76, [%rd12+20];
	add.f32 	%f77, %f75, %f76;
	ld.global.nc.f32 	%f78, [%rd12+24];
	add.f32 	%f79, %f77, %f78;
	ld.global.nc.f32 	%f80, [%rd12+28];
	add.f32 	%f276, %f79, %f80;
	add.s32 	%r80, %r80, 8;
$L__BB0_8:
	setp.eq.s32 	%p7, %r11, 0;
	@%p7 bra 	$L__BB0_14;
	and.b32  	%r14, %r63, 3;
	setp.lt.u32 	%p8, %r11, 4;
	@%p8 bra 	$L__BB0_11;
	add.s32 	%r70, %r80, %r2;
	mul.wide.s32 	%rd13, %r70, 4;
	add.s64 	%rd14, %rd2, %rd13;
	ld.global.nc.f32 	%f82, [%rd14];
	add.f32 	%f83, %f276, %f82;
	ld.global.nc.f32 	%f84, [%rd14+4];
	add.f32 	%f85, %f83, %f84;
	ld.global.nc.f32 	%f86, [%rd14+8];
	add.f32 	%f87, %f85, %f86;
	ld.global.nc.f32 	%f88, [%rd14+12];
	add.f32 	%f276, %f87, %f88;
	add.s32 	%r80, %r80, 4;
$L__BB0_11:
	setp.eq.s32 	%p9, %r14, 0;
	@%p9 bra 	$L__BB0_14;
	add.s32 	%r83, %r80, %r2;
	neg.s32 	%r82, %r14;
$L__BB0_13:
	.pragma "nounroll";
	mul.wide.s32 	%rd15, %r83, 4;
	add.s64 	%rd16, %rd2, %rd15;
	ld.global.nc.f32 	%f89, [%rd16];
	add.f32 	%f276, %f276, %f89;
	add.s32 	%r83, %r83, 1;
	add.s32 	%r82, %r82, 1;
	setp.ne.s32 	%p10, %r82, 0;
	@%p10 bra 	$L__BB0_13;
$L__BB0_14:
	setp.lt.s32 	%p11, %r63, 1;
	cvt.rn.f32.s32 	%f14, %r63;
	div.rn.f32 	%f15, %f276, %f14;
	mov.f32 	%f285, 0f00000000;
	@%p11 bra 	$L__BB0_27;
	and.b32  	%r23, %r63, 15;
	setp.lt.u32 	%p12, %r63, 16;
	mov.f32 	%f285, 0f00000000;
	mov.b32 	%r87, 0;
	@%p12 bra 	$L__BB0_18;
	and.b32  	%r87, %r63, 2147483632;
	neg.s32 	%r85, %r87;
	add.s64 	%rd4, %rd2, 32;
	mov.f32 	%f285, 0f00000000;
	mov.u32 	%r84, %r2;
$L__BB0_17:
	.pragma "nounroll";
	mul.wide.s32 	%rd17, %r84, 4;
	add.s64 	%rd18, %rd4, %rd17;
	ld.global.nc.f32 	%f94, [%rd18+-32];
	sub.f32 	%f95, %f94, %f15;
	fma.rn.f32 	%f96, %f95, %f95, %f285;
	ld.global.nc.f32 	%f97, [%rd18+-28];
	sub.f32 	%f98, %f97, %f15;
	fma.rn.f32 	%f99, %f98, %f98, %f96;
	ld.global.nc.f32 	%f100, [%rd18+-24];
	sub.f32 	%f101, %f100, %f15;
	fma.rn.f32 	%f102, %f101, %f101, %f99;
	ld.global.nc.f32 	%f103, [%rd18+-20];
	sub.f32 	%f104, %f103, %f15;
	fma.rn.f32 	%f105, %f104, %f104, %f102;
	ld.global.nc.f32 	%f106, [%rd18+-16];
	sub.f32 	%f107, %f106, %f15;
	fma.rn.f32 	%f108, %f107, %f107, %f105;
	ld.global.nc.f32 	%f109, [%rd18+-12];
	sub.f32 	%f110, %f109, %f15;
	fma.rn.f32 	%f111, %f110, %f110, %f108;
	ld.global.nc.f32 	%f112, [%rd18+-8];
	sub.f32 	%f113, %f112, %f15;
	fma.rn.f32 	%f114, %f113, %f113, %f111;
	ld.global.nc.f32 	%f115, [%rd18+-4];
	sub.f32 	%f116, %f115, %f15;
	fma.rn.f32 	%f117, %f116, %f116, %f114;
	ld.global.nc.f32 	%f118, [%rd18];
	sub.f32 	%f119, %f118, %f15;
	fma.rn.f32 	%f120, %f119, %f119, %f117;
	ld.global.nc.f32 	%f121, [%rd18+4];
	sub.f32 	%f122, %f121, %f15;
	fma.rn.f32 	%f123, %f122, %f122, %f120;
	ld.global.nc.f32 	%f124, [%rd18+8];
	sub.f32 	%f125, %f124, %f15;
	fma.rn.f32 	%f126, %f125, %f125, %f123;
	ld.global.nc.f32 	%f127, [%rd18+12];
	sub.f32 	%f128, %f127, %f15;
	fma.rn.f32 	%f129, %f128, %f128, %f126;
	ld.global.nc.f32 	%f130, [%rd18+16];
	sub.f32 	%f131, %f130, %f15;
	fma.rn.f32 	%f132, %f131, %f131, %f129;
	ld.global.nc.f32 	%f133, [%rd18+20];
	sub.f32 	%f134, %f133, %f15;
	fma.rn.f32 	%f135, %f134, %f134, %f132;
	ld.global.nc.f32 	%f136, [%rd18+24];
	sub.f32 	%f137, %f136, %f15;
	fma.rn.f32 	%f138, %f137, %f137, %f135;
	ld.global.nc.f32 	%f139, [%rd18+28];
	sub.f32 	%f140, %f139, %f15;
	fma.rn.f32 	%f285, %f140, %f140, %f138;
	add.s32 	%r85, %r85, 16;
	add.s32 	%r84, %r84, 16;
	setp.ne.s32 	%p13, %r85, 0;
	@%p13 bra 	$L__BB0_17;
$L__BB0_18:
	setp.eq.s32 	%p14, %r23, 0;
	@%p14 bra 	$L__BB0_27;
	and.b32  	%r31, %r63, 7;
	setp.lt.u32 	%p15, %r23, 8;
	@%p15 bra 	$L__BB0_21;
	add.s32 	%r72, %r87, %r2;
	mul.wide.s32 	%rd19, %r72, 4;
	add.s64 	%rd20, %rd2, %rd19;
	ld.global.nc.f32 	%f142, [%rd20];
	sub.f32 	%f143, %f142, %f15;
	fma.rn.f32 	%f144, %f143, %f143, %f285;
	ld.global.nc.f32 	%f145, [%rd20+4];
	sub.f32 	%f146, %f145, %f15;
	fma.rn.f32 	%f147, %f146, %f146, %f144;
	ld.global.nc.f32 	%f148, [%rd20+8];
	sub.f32 	%f149, %f148, %f15;
	fma.rn.f32 	%f150, %f149, %f149, %f147;
	ld.global.nc.f32 	%f151, [%rd20+12];
	sub.f32 	%f152, %f151, %f15;
	fma.rn.f32 	%f153, %f152, %f152, %f150;
	ld.global.nc.f32 	%f154, [%rd20+16];
	sub.f32 	%f155, %f154, %f15;
	fma.rn.f32 	%f156, %f155, %f155, %f153;
	ld.global.nc.f32 	%f157, [%rd20+20];
	sub.f32 	%f158, %f157, %f15;
	fma.rn.f32 	%f159, %f158, %f158, %f156;
	ld.global.nc.f32 	%f160, [%rd20+24];
	sub.f32 	%f161, %f160, %f15;
	fma.rn.f32 	%f162, %f161, %f161, %f159;
	ld.global.nc.f32 	%f163, [%rd20+28];
	sub.f32 	%f164, %f163, %f15;
	fma.rn.f32 	%f285, %f164, %f164, %f162;
	add.s32 	%r87, %r87, 8;
$L__BB0_21:
	setp.eq.s32 	%p16, %r31, 0;
	@%p16 bra 	$L__BB0_27;
	and.b32  	%r34, %r63, 3;
	setp.lt.u32 	%p17, %r31, 4;
	@%p17 bra 	$L__BB0_24;
	add.s32 	%r73, %r87, %r2;
	mul.wide.s32 	%rd21, %r73, 4;
	add.s64 	%rd22, %rd2, %rd21;
	ld.global.nc.f32 	%f166, [%rd22];
	sub.f32 	%f167, %f166, %f15;
	fma.rn.f32 	%f168, %f167, %f167, %f285;
	ld.global.nc.f32 	%f169, [%rd22+4];
	sub.f32 	%f170, %f169, %f15;
	fma.rn.f32 	%f171, %f170, %f170, %f168;
	ld.global.nc.f32 	%f172, [%rd22+8];
	sub.f32 	%f173, %f172, %f15;
	fma.rn.f32 	%f174, %f173, %f173, %f171;
	ld.global.nc.f32 	%f175, [%rd22+12];
	sub.f32 	%f176, %f175, %f15;
	fma.rn.f32 	%f285, %f176, %f176, %f174;
	add.s32 	%r87, %r87, 4;
$L__BB0_24:
	setp.eq.s32 	%p18, %r34, 0;
	@%p18 bra 	$L__BB0_27;
	add.s32 	%r90, %r87, %r2;
	neg.s32 	%r89, %r34;
$L__BB0_26:
	.pragma "nounroll";
	mul.wide.s32 	%rd23, %r90, 4;
	add.s64 	%rd24, %rd2, %rd23;
	ld.global.nc.f32 	%f177, [%rd24];
	sub.f32 	%f178, %f177, %f15;
	fma.rn.f32 	%f285, %f178, %f178, %f285;
	add.s32 	%r90, %r90, 1;
	add.s32 	%r89, %r89, 1;
	setp.ne.s32 	%p19, %r89, 0;
	@%p19 bra 	$L__BB0_26;
$L__BB0_27:
	setp.lt.s32 	%p20, %r63, 1;
	div.rn.f32 	%f179, %f285, %f14;
	add.f32 	%f180, %f179, 0f358637BD;
	rsqrt.approx.f32 	%f29, %f180;
	@%p20 bra 	$L__BB0_40;
	and.b32  	%r43, %r63, 15;
	setp.lt.u32 	%p21, %r63, 16;
	mov.b32 	%r94, 0;
	@%p21 bra 	$L__BB0_31;
	and.b32  	%r94, %r63, 2147483632;
	neg.s32 	%r92, %r94;
	add.s64 	%rd5, %rd2, 32;
	add.s64 	%rd6, %rd1, 32;
	mov.u32 	%r91, %r2;
$L__BB0_30:
	.pragma "nounroll";
	mul.wide.s32 	%rd25, %r91, 4;
	add.s64 	%rd26, %rd5, %rd25;
	add.s64 	%rd27, %rd6, %rd25;
	ld.global.nc.f32 	%f181, [%rd26+-32];
	sub.f32 	%f182, %f181, %f15;
	mul.f32 	%f183, %f29, %f182;
	st.global.f32 	[%rd27+-32], %f183;
	ld.global.nc.f32 	%f184, [%rd26+-28];
	sub.f32 	%f185, %f184, %f15;
	mul.f32 	%f186, %f29, %f185;
	st.global.f32 	[%rd27+-28], %f186;
	ld.global.nc.f32 	%f187, [%rd26+-24];
	sub.f32 	%f188, %f187, %f15;
	mul.f32 	%f189, %f29, %f188;
	st.global.f32 	[%rd27+-24], %f189;
	ld.global.nc.f32 	%f190, [%rd26+-20];
	sub.f32 	%f191, %f190, %f15;
	mul.f32 	%f192, %f29, %f191;
	st.global.f32 	[%rd27+-20], %f192;
	ld.global.nc.f32 	%f193, [%rd26+-16];
	sub.f32 	%f194, %f193, %f15;
	mul.f32 	%f195, %f29, %f194;
	st.global.f32 	[%rd27+-16], %f195;
	ld.global.nc.f32 	%f196, [%rd26+-12];
	sub.f32 	%f197, %f196, %f15;
	mul.f32 	%f198, %f29, %f197;
	st.global.f32 	[%rd27+-12], %f198;
	ld.global.nc.f32 	%f199, [%rd26+-8];
	sub.f32 	%f200, %f199, %f15;
	mul.f32 	%f201, %f29, %f200;
	st.global.f32 	[%rd27+-8], %f201;
	ld.global.nc.f32 	%f202, [%rd26+-4];
	sub.f32 	%f203, %f202, %f15;
	mul.f32 	%f204, %f29, %f203;
	st.global.f32 	[%rd27+-4], %f204;
	ld.global.nc.f32 	%f205, [%rd26];
	sub.f32 	%f206, %f205, %f15;
	mul.f32 	%f207, %f29, %f206;
	st.global.f32 	[%rd27], %f207;
	ld.global.nc.f32 	%f208, [%rd26+4];
	sub.f32 	%f209, %f208, %f15;
	mul.f32 	%f210, %f29, %f209;
	st.global.f32 	[%rd27+4], %f210;
	ld.global.nc.f32 	%f211, [%rd26+8];
	sub.f32 	%f212, %f211, %f15;
	mul.f32 	%f213, %f29, %f212;
	st.global.f32 	[%rd27+8], %f213;
	ld.global.nc.f32 	%f214, [%rd26+12];
	sub.f32 	%f215, %f214, %f15;
	mul.f32 	%f216, %f29, %f215;
	st.global.f32 	[%rd27+12], %f216;
	ld.global.nc.f32 	%f217, [%rd26+16];
	sub.f32 	%f218, %f217, %f15;
	mul.f32 	%f219, %f29, %f218;
	st.global.f32 	[%rd27+16], %f219;
	ld.global.nc.f32 	%f220, [%rd26+20];
	sub.f32 	%f221, %f220, %f15;
	mul.f32 	%f222, %f29, %f221;
	st.global.f32 	[%rd27+20], %f222;
	ld.global.nc.f32 	%f223, [%rd26+24];
	sub.f32 	%f224, %f223, %f15;
	mul.f32 	%f225, %f29, %f224;
	st.global.f32 	[%rd27+24], %f225;
	ld.global.nc.f32 	%f226, [%rd26+28];
	sub.f32 	%f227, %f226, %f15;
	mul.f32 	%f228, %f29, %f227;
	st.global.f32 	[%rd27+28], %f228;
	add.s32 	%r92, %r92, 16;
	add.s32 	%r91, %r91, 16;
	setp.ne.s32 	%p22, %r92, 0;
	@%p22 bra 	$L__BB0_30;
$L__BB0_31:
	setp.eq.s32 	%p23, %r43, 0;
	@%p23 bra 	$L__BB0_40;
	and.b32  	%r51, %r63, 7;
	setp.lt.u32 	%p24, %r43, 8;
	@%p24 bra 	$L__BB0_34;
	add.s32 	%r75, %r94, %r2;
	mul.wide.s32 	%rd28, %r75, 4;
	add.s64 	%rd29, %rd2, %rd28;
	ld.global.nc.f32 	%f229, [%rd29];
	sub.f32 	%f230, %f229, %f15;
	mul.f32 	%f231, %f29, %f230;
	add.s64 	%rd30, %rd1, %rd28;
	st.global.f32 	[%rd30], %f231;
	ld.global.nc.f32 	%f232, [%rd29+4];
	sub.f32 	%f233, %f232, %f15;
	mul.f32 	%f234, %f29, %f233;
	st.global.f32 	[%rd30+4], %f234;
	ld.global.nc.f32 	%f235, [%rd29+8];
	sub.f32 	%f236, %f235, %f15;
	mul.f32 	%f237, %f29, %f236;
	st.global.f32 	[%rd30+8], %f237;
	ld.global.nc.f32 	%f238, [%rd29+12];
	sub.f32 	%f239, %f238, %f15;
	mul.f32 	%f240, %f29, %f239;
	st.global.f32 	[%rd30+12], %f240;
	ld.global.nc.f32 	%f241, [%rd29+16];
	sub.f32 	%f242, %f241, %f15;
	mul.f32 	%f243, %f29, %f242;
	st.global.f32 	[%rd30+16], %f243;
	ld.global.nc.f32 	%f244, [%rd29+20];
	sub.f32 	%f245, %f244, %f15;
	mul.f32 	%f246, %f29, %f245;
	st.global.f32 	[%rd30+20], %f246;
	ld.global.nc.f32 	%f247, [%rd29+24];
	sub.f32 	%f248, %f247, %f15;
	mul.f32 	%f249, %f29, %f248;
	st.global.f32 	[%rd30+24], %f249;
	ld.global.nc.f32 	%f250, [%rd29+28];
	sub.f32 	%f251, %f250, %f15;
	mul.f32 	%f252, %f29, %f251;
	st.global.f32 	[%rd30+28], %f252;
	add.s32 	%r94, %r94, 8;
$L__BB0_34:
	setp.eq.s32 	%p25, %r51, 0;
	@%p25 bra 	$L__BB0_40;
	and.b32  	%r54, %r63, 3;
	setp.lt.u32 	%p26, %r51, 4;
	@%p26 bra 	$L__BB0_37;
	add.s32 	%r76, %r94, %r2;
	mul.wide.s32 	%rd31, %r76, 4;
	add.s64 	%rd32, %rd2, %rd31;
	ld.global.nc.f32 	%f253, [%rd32];
	sub.f32 	%f254, %f253, %f15;
	mul.f32 	%f255, %f29, %f254;
	add.s64 	%rd33, %rd1, %rd31;
	st.global.f32 	[%rd33], %f255;
	ld.global.nc.f32 	%f256, [%rd32+4];
	sub.f32 	%f257, %f256, %f15;
	mul.f32 	%f258, %f29, %f257;
	st.global.f32 	[%rd33+4], %f258;
	ld.global.nc.f32 	%f259, [%rd32+8];
	sub.f32 	%f260, %f259, %f15;
	mul.f32 	%f261, %f29, %f260;
	st.global.f32 	[%rd33+8], %f261;
	ld.global.nc.f32 	%f262, [%rd32+12];
	sub.f32 	%f263, %f262, %f15;
	mul.f32 	%f264, %f29, %f263;
	st.global.f32 	[%rd33+12], %f264;
	add.s32 	%r94, %r94, 4;
$L__BB0_37:
	setp.eq.s32 	%p27, %r54, 0;
	@%p27 bra 	$L__BB0_40;
	add.s32 	%r97, %r94, %r2;
	neg.s32 	%r96, %r54;
$L__BB0_39:
	.pragma "nounroll";
	mul.wide.s32 	%rd34, %r97, 4;
	add.s64 	%rd35, %rd1, %rd34;
	add.s64 	%rd36, %rd2, %rd34;
	ld.global.nc.f32 	%f265, [%rd36];
	sub.f32 	%f266, %f265, %f15;
	mul.f32 	%f267, %f29, %f266;
	st.global.f32 	[%rd35], %f267;
	add.s32 	%r97, %r97, 1;
	add.s32 	%r96, %r96, 1;
	setp.ne.s32 	%p28, %r96, 0;
	@%p28 bra 	$L__BB0_39;
$L__BB0_40:
	ret;

}


// ===== COMPILED SASS (sm_100) =====

	.target	sm_100

	.elftype	@"ET_EXEC"


//--------------------- .note.nv.tkinfo           --------------------------
	.section	.note.nv.tkinfo,"",@"SHT_NOTE"
	.sectionflags	@"SHF_NOTE_NV_TKINFO"
	.tkinfo
        /*0018*/ 	.word	0x00000002
        /*0030*/ 	.string	""
        /*0030*/ 	.string	"ptxas"
        /*0030*/ 	.string	"Cuda compilation tools, release 13.0, V13.0.88"
        /*0030*/ 	.string	"Build cuda_13.0.r13.0/compiler.36424714_0"
        /*0030*/ 	.string	"-arch sm_100 -m 64 "



//--------------------- .note.nv.cuinfo           --------------------------
	.section	.note.nv.cuinfo,"",@"SHT_NOTE"
	.sectionflags	@"SHF_NOTE_NV_CUINFO"
        /*0018*/ 	.short	0x0002
        /*001a*/ 	.short	0x0064
        /*001c*/ 	.short	0x0082
	.zero		2


//--------------------- .nv.info                  --------------------------
	.section	.nv.info,"",@"SHT_CUDA_INFO"
	.align	4


	//----- nvinfo : EIATTR_REGCOUNT
	.align		4
        /*0000*/ 	.byte	0x04, 0x2f
        /*0002*/ 	.short	(.L_1 - .L_0)
	.align		4
.L_0:
        /*0004*/ 	.word	index@(_Z15LayerNormKernelPKfPfii)
        /*0008*/ 	.word	0x00000020


	//----- nvinfo : EIATTR_FRAME_SIZE
	.align		4
.L_1:
        /*000c*/ 	.byte	0x04, 0x11
        /*000e*/ 	.short	(.L_3 - .L_2)
	.align		4
.L_2:
        /*0010*/ 	.word	index@($__internal_0_$__cuda_sm3x_div_rn_noftz_f32_slowpath)
        /*0014*/ 	.word	0x00000000


	//----- nvinfo : EIATTR_FRAME_SIZE
	.align		4
.L_3:
        /*0018*/ 	.byte	0x04, 0x11
        /*001a*/ 	.short	(.L_5 - .L_4)
	.align		4
.L_4:
        /*001c*/ 	.word	index@(_Z15LayerNormKernelPKfPfii)
        /*0020*/ 	.word	0x00000000


	//----- nvinfo : EIATTR_MIN_STACK_SIZE
	.align		4
.L_5:
        /*0024*/ 	.byte	0x04, 0x12
        /*0026*/ 	.short	(.L_7 - .L_6)
	.align		4
.L_6:
        /*0028*/ 	.word	index@(_Z15LayerNormKernelPKfPfii)
        /*002c*/ 	.word	0x00000000
.L_7:


//--------------------- .nv.compat                --------------------------
	.section	.nv.compat,"",@"SHT_CUDA_COMPAT_INFO"
	.align	4
        /*0000*/ 	.byte	0x02, 0x09, 0x00, 0x00, 0x02, 0x02, 0x01, 0x00, 0x02, 0x05, 0x05, 0x00, 0x03, 0x07, 0x01, 0x01
        /*0010*/ 	.byte	0x02, 0x03, 0x00, 0x00, 0x02, 0x06, 0x01, 0x00, 0x04, 0x0b, 0x08, 0x00, 0x01, 0x00, 0x00, 0x00
        /*0020*/ 	.byte	0x00, 0x00, 0x00, 0x00


//--------------------- .nv.info._Z15LayerNormKernelPKfPfii --------------------------
	.section	.nv.info._Z15LayerNormKernelPKfPfii,"",@"SHT_CUDA_INFO"
	.sectionflags	@""
	.align	4


	//----- nvinfo : EIATTR_CUDA_API_VERSION
	.align		4
        /*0000*/ 	.byte	0x04, 0x37
        /*0002*/ 	.short	(.L_9 - .L_8)
.L_8:
        /*0004*/ 	.word	0x00000082


	//----- nvinfo : EIATTR_KPARAM_INFO
	.align		4
.L_9:
        /*0008*/ 	.byte	0x04, 0x17
        /*000a*/ 	.short	(.L_11 - .L_10)
.L_10:
        /*000c*/ 	.word	0x00000000
        /*0010*/ 	.short	0x0003
        /*0012*/ 	.short	0x0014
        /*0014*/ 	.byte	0x00, 0xf0, 0x11, 0x00


	//----- nvinfo : EIATTR_KPARAM_INFO
	.align		4
.L_11:
        /*0018*/ 	.byte	0x04, 0x17
        /*001a*/ 	.short	(.L_13 - .L_12)
.L_12:
        /*001c*/ 	.word	0x00000000
        /*0020*/ 	.short	0x0002
        /*0022*/ 	.short	0x0010
        /*0024*/ 	.byte	0x00, 0xf0, 0x11, 0x00


	//----- nvinfo : EIATTR_KPARAM_INFO
	.align		4
.L_13:
        /*0028*/ 	.byte	0x04, 0x17
        /*002a*/ 	.short	(.L_15 - .L_14)
.L_14:
        /*002c*/ 	.word	0x00000000
        /*0030*/ 	.short	0x0001
        /*0032*/ 	.short	0x0008
        /*0034*/ 	.byte	0x00, 0xf5, 0x21, 0x00


	//----- nvinfo : EIATTR_KPARAM_INFO
	.align		4
.L_15:
        /*0038*/ 	.byte	0x04, 0x17
        /*003a*/ 	.short	(.L_17 - .L_16)
.L_16:
        /*003c*/ 	.word	0x00000000
        /*0040*/ 	.short	0x0000
        /*0042*/ 	.short	0x0000
        /*0044*/ 	.byte	0x00, 0xf5, 0x21, 0x00


	//----- nvinfo : EIATTR_SPARSE_MMA_MASK
	.align		4
.L_17:
        /*0048*/ 	.byte	0x03, 0x50
        /*004a*/ 	.short	0x0000


	//----- nvinfo : EIATTR_MAXREG_COUNT
	.align		4
        /*004c*/ 	.byte	0x03, 0x1b
        /*004e*/ 	.short	0x00ff


	//----- nvinfo : EIATTR_MERCURY_ISA_VERSION
	.align		4
        /*0050*/ 	.byte	0x03, 0x5f
        /*0052*/ 	.short	0x0101


	//----- nvinfo : EIATTR_VRC_CTA_INIT_COUNT
	.align		4
        /*0054*/ 	.byte	0x02, 0x4a
	.zero		1
	.zero		1


	//----- nvinfo : EIATTR_EXIT_INSTR_OFFSETS
	.align		4
        /*0058*/ 	.byte	0x04, 0x1c
        /*005a*/ 	.short	(.L_19 - .L_18)


	//   ....[0]....
.L_18:
        /*005c*/ 	.word	0x00000070


	//   ....[1]....
        /*0060*/ 	.word	0x00001200


	//   ....[2]....
        /*0064*/ 	.word	0x000017c0


	//   ....[3]....
        /*0068*/ 	.word	0x00001a70


	//   ....[4]....
        /*006c*/ 	.word	0x00001c20


	//   ....[5]....
        /*0070*/ 	.word	0x00001d10


	//----- nvinfo : EIATTR_CRS_STACK_SIZE
	.align		4
.L_19:
        /*0074*/ 	.byte	0x04, 0x1e
        /*0076*/ 	.short	(.L_21 - .L_20)
.L_20:
        /*0078*/ 	.word	0x00000000


	//----- nvinfo : EIATTR_CBANK_PARAM_SIZE
	.align		4
.L_21:
        /*007c*/ 	.byte	0x03, 0x19
        /*007e*/ 	.short	0x0018


	//----- nvinfo : EIATTR_PARAM_CBANK
	.align		4
        /*0080*/ 	.byte	0x04, 0x0a
        /*0082*/ 	.short	(.L_23 - .L_22)
	.align		4
.L_22:
        /*0084*/ 	.word	index@(.nv.constant0._Z15LayerNormKernelPKfPfii)
        /*0088*/ 	.short	0x0380
        /*008a*/ 	.short	0x0018


	//----- nvinfo : EIATTR_SW_WAR
	.align		4
.L_23:
        /*008c*/ 	.byte	0x04, 0x36
        /*008e*/ 	.short	(.L_25 - .L_24)
.L_24:
        /*0090*/ 	.word	0x00000008
.L_25:


//--------------------- .nv.callgraph             --------------------------
	.section	.nv.callgraph,"",@"SHT_CUDA_CALLGRAPH"
	.align	4
	.sectionentsize	8
	.align		4
        /*0000*/ 	.word	0x00000000
	.align		4
        /*0004*/ 	.word	0xffffffff
	.align		4
        /*0008*/ 	.word	0x00000000
	.align		4
        /*000c*/ 	.word	0xfffffffe
	.align		4
        /*0010*/ 	.word	0x00000000
	.align		4
        /*0014*/ 	.word	0xfffffffd
	.align		4
        /*0018*/ 	.word	0x00000000
	.align		4
        /*001c*/ 	.word	0xfffffffc


//--------------------- .text._Z15LayerNormKernelPKfPfii --------------------------
	.section	.text._Z15LayerNormKernelPKfPfii,"ax",@progbits
	.align	128
        .global         _Z15LayerNormKernelPKfPfii
        .type           _Z15LayerNormKernelPKfPfii,@function
        .size           _Z15LayerNormKernelPKfPfii,(.L_x_33 - _Z15LayerNormKernelPKfPfii)
        .other          _Z15LayerNormKernelPKfPfii,@"STO_CUDA_ENTRY STV_DEFAULT"
_Z15LayerNormKernelPKfPfii:
.text._Z15LayerNormKernelPKfPfii:
[----:B------:R-:W-:Y:S01]  /*0000*/  LDC R1, c[0x0][0x37c] ;  /* 0x0000df00ff017b82 */ /* 0x000fe20000000800 */
[----:B------:R-:W0:Y:S07]  /*0010*/  S2R R3, SR_TID.X ;  /* 0x0000000000037919 */ /* 0x000e2e0000002100 */
[----:B------:R-:W0:Y:S01]  /*0020*/  S2UR UR4, SR_CTAID.X ;  /* 0x00000000000479c3 */ /* 0x000e220000002500 */
[----:B------:R-:W1:Y:S07]  /*0030*/  LDCU UR5, c[0x0][0x390] ;  /* 0x00007200ff0577ac */ /* 0x000e6e0008000800 */
[----:B------:R-:W0:Y:S02]  /*0040*/  LDC R2, c[0x0][0x360] ;  /* 0x0000d800ff027b82 */ /* 0x000e240000000800 */
[----:B0-----:R-:W-:-:S05]  /*0050*/  IMAD R2, R2, UR4, R3 ;  /* 0x0000000402027c24 */ /* 0x001fca000f8e0203 */
[----:B-1----:R-:W-:-:S13]  /*0060*/  ISETP.GE.AND P0, PT, R2, UR5, PT ;  /* 0x0000000502007c0c */ /* 0x002fda000bf06270 */
[----:B------:R-:W-:Y:S05]  /*0070*/  @P0 EXIT ;  /* 0x000000000000094d */ /* 0x000fea0003800000 */
[----:B------:R-:W0:Y:S01]  /*0080*/  LDCU UR10, c[0x0][0x394] ;  /* 0x00007280ff0a77ac */ /* 0x000e220008000800 */
[----:B------:R-:W-:Y:S01]  /*0090*/  HFMA2 R4, -RZ, RZ, 0, 0 ;  /* 0x00000000ff047431 */ /* 0x000fe200000001ff */
[----:B------:R-:W1:Y:S01]  /*00a0*/  LDCU.64 UR12, c[0x0][0x358] ;  /* 0x00006b00ff0c77ac */ /* 0x000e620008000a00 */
[----:B0-----:R-:W-:Y:S02]  /*00b0*/  UISETP.GE.AND UP0, UPT, UR10, 0x1, UPT ;  /* 0x000000010a00788c */ /* 0x001fe4000bf06270 */
[----:B------:R-:W-:-:S07]  /*00c0*/  IMAD R2, R2, UR10, RZ ;  /* 0x0000000a02027c24 */ /* 0x000fce000f8e02ff */
[----:B-1----:R-:W-:Y:S05]  /*00d0*/  BRA.U !UP0, `(.L_x_0) ;  /* 0x0000000508a47547 */ /* 0x002fea000b800000 */
[----:B------:R-:W-:Y:S01]  /*00e0*/  UISETP.GE.U32.AND UP2, UPT, UR10, 0x10, UPT ;  /* 0x000000100a00788c */ /* 0x000fe2000bf46070 */
[----:B------:R-:W-:Y:S01]  /*00f0*/  MOV R4, RZ ;  /* 0x000000ff00047202 */ /* 0x000fe20000000f00 */
[----:B------:R-:W-:Y:S01]  /*0100*/  ULOP3.LUT UR8, UR10, 0xf, URZ, 0xc0, !UPT ;  /* 0x0000000f0a087892 */ /* 0x000fe2000f8ec0ff */
[----:B------:R-:W-:-:S03]  /*0110*/  UMOV UR4, URZ ;  /* 0x000000ff00047c82 */ /* 0x000fc60008000000 */
[----:B------:R-:W-:-:S03]  /*0120*/  UISETP.NE.AND UP1, UPT, UR8, URZ, UPT ;  /* 0x000000ff0800728c */ /* 0x000fc6000bf25270 */
[----:B------:R-:W-:Y:S08]  /*0130*/  BRA.U !UP2, `(.L_x_1) ;  /* 0x000000010ab87547 */ /* 0x000ff0000b800000 */
[----:B------:R-:W0:Y:S01]  /*0140*/  LDCU.64 UR6, c[0x0][0x380] ;  /* 0x00007000ff0677ac */ /* 0x000e220008000a00 */
[----:B------:R-:W-:Y:S02]  /*0150*/  MOV R4, RZ ;  /* 0x000000ff00047202 */ /* 0x000fe40000000f00 */
[----:B------:R-:W-:Y:S01]  /*0160*/  MOV R0, R2 ;  /* 0x0000000200007202 */ /* 0x000fe20000000f00 */
[----:B------:R-:W-:-:S04]  /*0170*/  ULOP3.LUT UR4, UR10, 0x7ffffff0, URZ, 0xc0, !UPT ;  /* 0x7ffffff00a047892 */ /* 0x000fc8000f8ec0ff */
[----:B------:R-:W-:Y:S02]  /*0180*/  UIADD3 UR9, UPT, UPT, -UR4, URZ, URZ ;  /* 0x000000ff04097290 */ /* 0x000fe4000fffe1ff */
[----:B0-----:R-:W-:-:S04]  /*0190*/  UIADD3 UR5, UP2, UPT, UR6, 0x20, URZ ;  /* 0x0000002006057890 */ /* 0x001fc8000ff5e0ff */
[----:B------:R-:W-:-:S12]  /*01a0*/  UIADD3.X UR6, UPT, UPT, URZ, UR7, URZ, UP2, !UPT ;  /* 0x00000007ff067290 */ /* 0x000fd800097fe4ff */
.L_x_2:
[----:B------:R-:W-:Y:S02]  /*01b0*/  MOV R6, UR5 ;  /* 0x0000000500067c02 */ /* 0x000fe40008000f00 */
[----:B------:R-:W-:-:S03]  /*01c0*/  MOV R7, UR6 ;  /* 0x0000000600077c02 */ /* 0x000fc60008000f00 */
[----:B------:R-:W-:-:S05]  /*01d0*/  IMAD.WIDE R6, R0, 0x4, R6 ;  /* 0x0000000400067825 */ /* 0x000fca00078e0206 */
[----:B------:R-:W2:Y:S04]  /*01e0*/  LDG.E.CONSTANT R13, desc[UR12][R6.64+-0x20] ;  /* 0xffffe00c060d7981 */ /* 0x000ea8000c1e9900 */
[----:B------:R-:W3:Y:S04]  /*01f0*/  LDG.E.CONSTANT R14, desc[UR12][R6.64+-0x1c] ;  /* 0xffffe40c060e7981 */ /* 0x000ee8000c1e9900 */
[----:B------:R-:W4:Y:S04]  /*0200*/  LDG.E.CONSTANT R16, desc[UR12][R6.64+-0x18] ;  /* 0xffffe80c06107981 */ /* 0x000f28000c1e9900 */
[----:B------:R-:W5:Y:S04]  /*0210*/  LDG.E.CONSTANT R18, desc[UR12][R6.64+-0x14] ;  /* 0xffffec0c06127981 */ /* 0x000f68000c1e9900 */
        /* <DEDUP_REMOVED lines=11> */
[----:B------:R-:W5:Y:S01]  /*02d0*/  LDG.E.CONSTANT R12, desc[UR12][R6.64+0x1c] ;  /* 0x00001c0c060c7981 */ /* 0x000f62000c1e9900 */
[----:B------:R-:W-:Y:S01]  /*02e0*/  UIADD3 UR9, UPT, UPT, UR9, 0x10, URZ ;  /* 0x0000001009097890 */ /* 0x000fe2000fffe0ff */
[----:B------:R-:W-:-:S03]  /*02f0*/  IADD3 R0, PT, PT, R0, 0x10, RZ ;  /* 0x0000001000007810 */ /* 0x000fc60007ffe0ff */
[----:B------:R-:W-:Y:S01]  /*0300*/  UISETP.NE.AND UP2, UPT, UR9, URZ, UPT ;  /* 0x000000ff0900728c */ /* 0x000fe2000bf45270 */
[----:B--2---:R-:W-:-:S04]  /*0310*/  FADD R13, R13, R4 ;  /* 0x000000040d0d7221 */ /* 0x004fc80000000000 */
[----:B---3--:R-:W-:-:S04]  /*0320*/  FADD R13, R13, R14 ;  /* 0x0000000e0d0d7221 */ /* 0x008fc80000000000 */
[----:B----4-:R-:W-:-:S04]  /*0330*/  FADD R13, R13, R16 ;  /* 0x000000100d0d7221 */ /* 0x010fc80000000000 */
[----:B-----5:R-:W-:-:S04]  /*0340*/  FADD R13, R13, R18 ;  /* 0x000000120d0d7221 */ /* 0x020fc80000000000 */
[----:B------:R-:W-:-:S04]  /*0350*/  FADD R13, R13, R20 ;  /* 0x000000140d0d7221 */ /* 0x000fc80000000000 */
        /* <DEDUP_REMOVED lines=10> */
[----:B------:R-:W-:Y:S01]  /*0400*/  FADD R4, R3, R12 ;  /* 0x0000000c03047221 */ /* 0x000fe20000000000 */
[----:B------:R-:W-:Y:S06]  /*0410*/  BRA.U UP2, `(.L_x_2) ;  /* 0xfffffffd02647547 */ /* 0x000fec000b83ffff */
.L_x_1:
[----:B------:R-:W-:Y:S05]  /*0420*/  BRA.U !UP1, `(.L_x_0) ;  /* 0x0000000109d07547 */ /* 0x000fea000b800000 */
[----:B------:R-:W-:Y:S02]  /*0430*/  UISETP.GE.U32.AND UP1, UPT, UR8, 0x8, UPT ;  /* 0x000000080800788c */ /* 0x000fe4000bf26070 */
[----:B------:R-:W-:-:S04]  /*0440*/  ULOP3.LUT UR6, UR10, 0x7, URZ, 0xc0, !UPT ;  /* 0x000000070a067892 */ /* 0x000fc8000f8ec0ff */
[----:B------:R-:W-:-:S03]  /*0450*/  UISETP.NE.AND UP2, UPT, UR6, URZ, UPT ;  /* 0x000000ff0600728c */ /* 0x000fc6000bf45270 */
[----:B------:R-:W-:Y:S08]  /*0460*/  BRA.U !UP1, `(.L_x_3) ;  /* 0x0000000109507547 */ /* 0x000ff0000b800000 */
[----:B------:R-:W0:Y:S01]  /*0470*/  LDC.64 R6, c[0x0][0x380] ;  /* 0x0000e000ff067b82 */ /* 0x000e220000000a00 */
[----:B------:R-:W-:-:S05]  /*0480*/  IADD3 R3, PT, PT, R2, UR4, RZ ;  /* 0x0000000402037c10 */ /* 0x000fca000fffe0ff */
[----:B0-----:R-:W-:-:S05]  /*0490*/  IMAD.WIDE R6, R3, 0x4, R6 ;  /* 0x0000000403067825 */ /* 0x001fca00078e0206 */
[----:B------:R-:W2:Y:S04]  /*04a0*/  LDG.E.CONSTANT R3, desc[UR12][R6.64] ;  /* 0x0000000c06037981 */ /* 0x000ea8000c1e9900 */
[----:B------:R-:W3:Y:S04]  /*04b0*/  LDG.E.CONSTANT R0, desc[UR12][R6.64+0x4] ;  /* 0x0000040c06007981 */ /* 0x000ee8000c1e9900 */
[----:B------:R-:W4:Y:S04]  /*04c0*/  LDG.E.CONSTANT R5, desc[UR12][R6.64+0x8] ;  /* 0x0000080c06057981 */ /* 0x000f28000c1e9900 */
[----:B------:R-:W5:Y:S04]  /*04d0*/  LDG.E.CONSTANT R9, desc[UR12][R6.64+0xc] ;  /* 0x00000c0c06097981 */ /* 0x000f68000c1e9900 */
[----:B------:R-:W5:Y:S04]  /*04e0*/  LDG.E.CONSTANT R11, desc[UR12][R6.64+0x10] ;  /* 0x0000100c060b7981 */ /* 0x000f68000c1e9900 */
[----:B------:R-:W5:Y:S04]  /*04f0*/  LDG.E.CONSTANT R13, desc[UR12][R6.64+0x14] ;  /* 0x0000140c060d7981 */ /* 0x000f68000c1e9900 */
[----:B------:R-:W5:Y:S04]  /*0500*/  LDG.E.CONSTANT R15, desc[UR12][R6.64+0x18] ;  /* 0x0000180c060f7981 */ /* 0x000f68000c1e9900 */
[----:B------:R-:W5:Y:S01]  /*0510*/  LDG.E.CONSTANT R17, desc[UR12][R6.64+0x1c] ;  /* 0x00001c0c06117981 */ /* 0x000f62000c1e9900 */
[----:B------:R-:W-:Y:S01]  /*0520*/  UIADD3 UR4, UPT, UPT, UR4, 0x8, URZ ;  /* 0x0000000804047890 */ /* 0x000fe2000fffe0ff */
[----:B--2---:R-:W-:-:S04]  /*0530*/  FADD R3, R4, R3 ;  /* 0x0000000304037221 */ /* 0x004fc80000000000 */
[----:B---3--:R-:W-:-:S04]  /*0540*/  FADD R0, R3, R0 ;  /* 0x0000000003007221 */ /* 0x008fc80000000000 */
[----:B----4-:R-:W-:-:S04]  /*0550*/  FADD R0, R0, R5 ;  /* 0x0000000500007221 */ /* 0x010fc80000000000 */
[----:B-----5:R-:W-:-:S04]  /*0560*/  FADD R0, R0, R9 ;  /* 0x0000000900007221 */ /* 0x020fc80000000000 */
[----:B------:R-:W-:-:S04]  /*0570*/  FADD R0, R0, R11 ;  /* 0x0000000b00007221 */ /* 0x000fc80000000000 */
[----:B------:R-:W-:-:S04]  /*0580*/  FADD R0, R0, R13 ;  /* 0x0000000d00007221 */ /* 0x000fc80000000000 */
[----:B------:R-:W-:-:S04]  /*0590*/  FADD R0, R0, R15 ;  /* 0x0000000f00007221 */ /* 0x000fc80000000000 */
[----:B------:R-:W-:-:S07]  /*05a0*/  FADD R4, R0, R17 ;  /* 0x0000001100047221 */ /* 0x000fce0000000000 */
.L_x_3:
        /* <DEDUP_REMOVED lines=11> */
[----:B------:R-:W5:Y:S01]  /*0660*/  LDG.E.CONSTANT R9, desc[UR12][R6.64+0xc] ;  /* 0x00000c0c06097981 */ /* 0x000f62000c1e9900 */
[----:B------:R-:W-:Y:S01]  /*0670*/  UIADD3 UR4, UPT, UPT, UR4, 0x4, URZ ;  /* 0x0000000404047890 */ /* 0x000fe2000fffe0ff */
[----:B--2---:R-:W-:-:S04]  /*0680*/  FADD R3, R4, R3 ;  /* 0x0000000304037221 */ /* 0x004fc80000000000 */
[----:B---3--:R-:W-:-:S04]  /*0690*/  FADD R0, R3, R0 ;  /* 0x0000000003007221 */ /* 0x008fc80000000000 */
[----:B----4-:R-:W-:-:S04]  /*06a0*/  FADD R0, R0, R5 ;  /* 0x0000000500007221 */ /* 0x010fc80000000000 */
[----:B-----5:R-:W-:-:S07]  /*06b0*/  FADD R4, R0, R9 ;  /* 0x0000000900047221 */ /* 0x020fce0000000000 */
.L_x_4:
[----:B------:R-:W-:Y:S05]  /*06c0*/  BRA.U !UP2, `(.L_x_0) ;  /* 0x000000010a287547 */ /* 0x000fea000b800000 */
[----:B------:R-:W0:Y:S01]  /*06d0*/  LDC.64 R8, c[0x0][0x380] ;  /* 0x0000e000ff087b82 */ /* 0x000e220000000a00 */
[----:B------:R-:W-:Y:S01]  /*06e0*/  IADD3 R3, PT, PT, R2, UR4, RZ ;  /* 0x0000000402037c10 */ /* 0x000fe2000fffe0ff */
[----:B------:R-:W-:-:S12]  /*06f0*/  UIADD3 UR5, UPT, UPT, -UR5, URZ, URZ ;  /* 0x000000ff05057290 */ /* 0x000fd8000fffe1ff */
.L_x_5:
[----:B0-----:R-:W-:-:S06]  /*0700*/  IMAD.WIDE R6, R3, 0x4, R8 ;  /* 0x0000000403067825 */ /* 0x001fcc00078e0208 */
[----:B------:R-:W2:Y:S01]  /*0710*/  LDG.E.CONSTANT R7, desc[UR12][R6.64] ;  /* 0x0000000c06077981 */ /* 0x000ea2000c1e9900 */
[----:B------:R-:W-:Y:S01]  /*0720*/  UIADD3 UR5, UPT, UPT, UR5, 0x1, URZ ;  /* 0x0000000105057890 */ /* 0x000fe2000fffe0ff */
[----:B------:R-:W-:-:S03]  /*0730*/  IADD3 R3, PT, PT, R3, 0x1, RZ ;  /* 0x0000000103037810 */ /* 0x000fc60007ffe0ff */
[----:B------:R-:W-:Y:S01]  /*0740*/  UISETP.NE.AND UP1, UPT, UR5, URZ, UPT ;  /* 0x000000ff0500728c */ /* 0x000fe2000bf25270 */
[----:B--2---:R-:W-:-:S08]  /*0750*/  FADD R4, R7, R4 ;  /* 0x0000000407047221 */ /* 0x004fd00000000000 */
[----:B------:R-:W-:Y:S05]  /*0760*/  BRA.U UP1, `(.L_x_5) ;  /* 0xfffffffd01e47547 */ /* 0x000fea000b83ffff */
.L_x_0:
[----:B------:R-:W-:Y:S01]  /*0770*/  I2FP.F32.S32 R3, UR10 ;  /* 0x0000000a00037c45 */ /* 0x000fe20008201400 */
[----:B------:R-:W-:Y:S03]  /*0780*/  BSSY.RECONVERGENT B0, `(.L_x_6) ;  /* 0x000000d000007945 */ /* 0x000fe60003800200 */
[----:B------:R-:W0:Y:S08]  /*0790*/  MUFU.RCP R0, R3 ;  /* 0x0000000300007308 */ /* 0x000e300000001000 */
[----:B------:R-:W1:Y:S01]  /*07a0*/  FCHK P0, R4, R3 ;  /* 0x0000000304007302 */ /* 0x000e620000000000 */
[----:B0-----:R-:W-:-:S04]  /*07b0*/  FFMA R5, -R3, R0, 1 ;  /* 0x3f80000003057423 */ /* 0x001fc80000000100 */
[----:B------:R-:W-:-:S04]  /*07c0*/  FFMA R0, R0, R5, R0 ;  /* 0x0000000500007223 */ /* 0x000fc80000000000 */
[----:B------:R-:W-:-:S04]  /*07d0*/  FFMA R5, R0, R4, RZ ;  /* 0x0000000400057223 */ /* 0x000fc800000000ff */
[----:B------:R-:W-:-:S04]  /*07e0*/  FFMA R6, -R3, R5, R4 ;  /* 0x0000000503067223 */ /* 0x000fc80000000104 */
[----:B------:R-:W-:Y:S01]  /*07f0*/  FFMA R6, R0, R6, R5 ;  /* 0x0000000600067223 */ /* 0x000fe20000000005 */
[----:B-1----:R-:W-:Y:S06]  /*0800*/  @!P0 BRA `(.L_x_7) ;  /* 0x0000000000108947 */ /* 0x002fec0003800000 */
[----:B------:R-:W-:Y:S02]  /*0810*/  MOV R0, R4 ;  /* 0x0000000400007202 */ /* 0x000fe40000000f00 */
[----:B------:R-:W-:-:S07]  /*0820*/  MOV R4, 0x840 ;  /* 0x0000084000047802 */ /* 0x000fce0000000f00 */
[----:B------:R-:W-:Y:S05]  /*0830*/  CALL.REL.NOINC `($__internal_0_$__cuda_sm3x_div_rn_noftz_f32_slowpath) ;  /* 0x0000001400387944 */ /* 0x000fea0003c00000 */
[----:B------:R-:W-:-:S07]  /*0840*/  MOV R6, R0 ;  /* 0x0000000000067202 */ /* 0x000fce0000000f00 */
.L_x_7:
[----:B------:R-:W-:Y:S05]  /*0850*/  BSYNC.RECONVERGENT B0 ;  /* 0x0000000000007941 */ /* 0x000fea0003800200 */
.L_x_6:
[----:B------:R-:W-:Y:S01]  /*0860*/  HFMA2 R8, -RZ, RZ, 0, 0 ;  /* 0x00000000ff087431 */ /* 0x000fe200000001ff */
[----:B------:R-:W-:Y:S06]  /*0870*/  BRA.U !UP0, `(.L_x_8) ;  /* 0x00000009081c7547 */ /* 0x000fec000b800000 */
[----:B------:R-:W0:Y:S01]  /*0880*/  LDCU UR5, c[0x0][0x394] ;  /* 0x00007280ff0577ac */ /* 0x000e220008000800 */
[----:B------:R-:W-:Y:S01]  /*0890*/  MOV R8, RZ ;  /* 0x000000ff00087202 */ /* 0x000fe20000000f00 */
[----:B------:R-:W-:Y:S01]  /*08a0*/  UMOV UR4, URZ ;  /* 0x000000ff00047c82 */ /* 0x000fe20008000000 */
[----:B0-----:R-:W-:Y:S02]  /*08b0*/  UISETP.GE.U32.AND UP1, UPT, UR5, 0x10, UPT ;  /* 0x000000100500788c */ /* 0x001fe4000bf26070 */
[----:B------:R-:W-:-:S04]  /*08c0*/  ULOP3.LUT UR9, UR5, 0xf, URZ, 0xc0, !UPT ;  /* 0x0000000f05097892 */ /* 0x000fc8000f8ec0ff */
        /* <DEDUP_REMOVED lines=9> */
.L_x_10:
        /* <DEDUP_REMOVED lines=22> */
[----:B--2---:R-:W-:-:S04]  /*0ac0*/  FADD R10, R10, -R6 ;  /* 0x800000060a0a7221 */ /* 0x004fc80000000000 */
[----:B------:R-:W-:Y:S01]  /*0ad0*/  FFMA R8, R10, R10, R8 ;  /* 0x0000000a0a087223 */ /* 0x000fe20000000008 */
[--C-:B---3--:R-:W-:Y:S01]  /*0ae0*/  FADD R12, R12, -R6.reuse ;  /* 0x800000060c0c7221 */ /* 0x108fe20000000000 */
[----:B----4-:R-:W-:-:S03]  /*0af0*/  FADD R14, R14, -R6 ;  /* 0x800000060e0e7221 */ /* 0x010fc60000000000 */
[----:B------:R-:W-:Y:S01]  /*0b00*/  FFMA R8, R12, R12, R8 ;  /* 0x0000000c0c087223 */ /* 0x000fe20000000008 */
[----:B-----5:R-:W-:-:S03]  /*0b10*/  FADD R16, R16, -R6 ;  /* 0x8000000610107221 */ /* 0x020fc60000000000 */
[----:B------:R-:W-:Y:S01]  /*0b20*/  FFMA R8, R14, R14, R8 ;  /* 0x0000000e0e087223 */ /* 0x000fe20000000008 */
[----:B------:R-:W-:-:S03]  /*0b30*/  FADD R27, R27, -R6 ;  /* 0x800000061b1b7221 */ /* 0x000fc60000000000 */
        /* <DEDUP_REMOVED lines=22> */
[----:B------:R-:W-:-:S04]  /*0ca0*/  FFMA R8, R7, R7, R8 ;  /* 0x0000000707087223 */ /* 0x000fc80000000008 */
[----:B------:R-:W-:Y:S01]  /*0cb0*/  FFMA R8, R29, R29, R8 ;  /* 0x0000001d1d087223 */ /* 0x000fe20000000008 */
[----:B------:R-:W-:Y:S06]  /*0cc0*/  BRA.U UP1, `(.L_x_10) ;  /* 0xfffffffd01247547 */ /* 0x000fec000b83ffff */
.L_x_9:
        /* <DEDUP_REMOVED lines=15> */
[----:B------:R0:W5:Y:S01]  /*0dc0*/  LDG.E.CONSTANT R21, desc[UR12][R4.64+0x1c] ;  /* 0x00001c0c04157981 */ /* 0x000162000c1e9900 */
[----:B------:R-:W-:Y:S01]  /*0dd0*/  UIADD3 UR4, UPT, UPT, UR4, 0x8, URZ ;  /* 0x0000000804047890 */ /* 0x000fe2000fffe0ff */
[----:B--2---:R-:W-:-:S04]  /*0de0*/  FADD R7, R7, -R6 ;  /* 0x8000000607077221 */ /* 0x004fc80000000000 */
[----:B------:R-:W-:Y:S01]  /*0df0*/  FFMA R7, R7, R7, R8 ;  /* 0x0000000707077223 */ /* 0x000fe20000000008 */
[----:B---3--:R-:W-:-:S04]  /*0e00*/  FADD R0, R9, -R6 ;  /* 0x8000000609007221 */ /* 0x008fc80000000000 */
[----:B------:R-:W-:Y:S01]  /*0e10*/  FFMA R7, R0, R0, R7 ;  /* 0x0000000000077223 */ /* 0x000fe20000000007 */
[----:B----4-:R-:W-:-:S04]  /*0e20*/  FADD R0, R11, -R6 ;  /* 0x800000060b007221 */ /* 0x010fc80000000000 */
[----:B------:R-:W-:Y:S01]  /*0e30*/  FFMA R7, R0, R0, R7 ;  /* 0x0000000000077223 */ /* 0x000fe20000000007 */
[----:B-----5:R-:W-:-:S04]  /*0e40*/  FADD R0, R13, -R6 ;  /* 0x800000060d007221 */ /* 0x020fc80000000000 */
[----:B------:R-:W-:Y:S01]  /*0e50*/  FFMA R7, R0, R0, R7 ;  /* 0x0000000000077223 */ /* 0x000fe20000000007 */
[----:B------:R-:W-:-:S04]  /*0e60*/  FADD R0, R15, -R6 ;  /* 0x800000060f007221 */ /* 0x000fc80000000000 */
[----:B------:R-:W-:Y:S01]  /*0e70*/  FFMA R7, R0, R0, R7 ;  /* 0x0000000000077223 */ /* 0x000fe20000000007 */
[--C-:B------:R-:W-:Y:S01]  /*0e80*/  FADD R0, R17, -R6.reuse ;  /* 0x8000000611007221 */ /* 0x100fe20000000000 */
[--C-:B0-----:R-:W-:Y:S01]  /*0e90*/  FADD R4, R19, -R6.reuse ;  /* 0x8000000613047221 */ /* 0x101fe20000000000 */
[----:B------:R-:W-:Y:S02]  /*0ea0*/  FADD R8, R21, -R6 ;  /* 0x8000000615087221 */ /* 0x000fe40000000000 */
[----:B------:R-:W-:-:S04]  /*0eb0*/  FFMA R7, R0, R0, R7 ;  /* 0x0000000000077223 */ /* 0x000fc80000000007 */
[----:B------:R-:W-:-:S04]  /*0ec0*/  FFMA R7, R4, R4, R7 ;  /* 0x0000000404077223 */ /* 0x000fc80000000007 */
[----:B------:R-:W-:-:S07]  /*0ed0*/  FFMA R8, R8, R8, R7 ;  /* 0x0000000808087223 */ /* 0x000fce0000000007 */
.L_x_11:
        /* <DEDUP_REMOVED lines=13> */
[----:B--2---:R-:W-:-:S04]  /*0fb0*/  FADD R7, R7, -R6 ;  /* 0x8000000607077221 */ /* 0x004fc80000000000 */
[----:B------:R-:W-:Y:S01]  /*0fc0*/  FFMA R7, R7, R7, R8 ;  /* 0x0000000707077223 */ /* 0x000fe20000000008 */
[--C-:B---3--:R-:W-:Y:S01]  /*0fd0*/  FADD R0, R9, -R6.reuse ;  /* 0x8000000609007221 */ /* 0x108fe20000000000 */
[----:B----4-:R-:W-:-:S03]  /*0fe0*/  FADD R8, R11, -R6 ;  /* 0x800000060b087221 */ /* 0x010fc60000000000 */
[----:B------:R-:W-:Y:S01]  /*0ff0*/  FFMA R7, R0, R0, R7 ;  /* 0x0000000000077223 */ /* 0x000fe20000000007 */
[----:B-----5:R-:W-:-:S03]  /*1000*/  FADD R0, R13, -R6 ;  /* 0x800000060d007221 */ /* 0x020fc60000000000 */
[----:B------:R-:W-:-:S04]  /*1010*/  FFMA R7, R8, R8, R7 ;  /* 0x0000000808077223 */ /* 0x000fc80000000007 */
[----:B------:R-:W-:-:S07]  /*1020*/  FFMA R8, R0, R0, R7 ;  /* 0x0000000000087223 */ /* 0x000fce0000000007 */
.L_x_12:
[----:B------:R-:W-:Y:S05]  /*1030*/  BRA.U !UP1, `(.L_x_8) ;  /* 0x00000001092c7547 */ /* 0x000fea000b800000 */
[----:B------:R-:W0:Y:S01]  /*1040*/  LDC.64 R10, c[0x0][0x380] ;  /* 0x0000e000ff0a7b82 */ /* 0x000e220000000a00 */
[----:B------:R-:W-:Y:S01]  /*1050*/  IADD3 R7, PT, PT, R2, UR4, RZ ;  /* 0x0000000402077c10 */ /* 0x000fe2000fffe0ff */
[----:B------:R-:W-:-:S12]  /*1060*/  UIADD3 UR5, UPT, UPT, -UR5, URZ, URZ ;  /* 0x000000ff05057290 */ /* 0x000fd8000fffe1ff */
.L_x_13:
[----:B0-----:R-:W-:-:S06]  /*1070*/  IMAD.WIDE R4, R7, 0x4, R10 ;  /* 0x0000000407047825 */ /* 0x001fcc00078e020a */
[----:B------:R-:W2:Y:S01]  /*1080*/  LDG.E.CONSTANT R5, desc[UR12][R4.64] ;  /* 0x0000000c04057981 */ /* 0x000ea2000c1e9900 */
[----:B------:R-:W-:Y:S01]  /*1090*/  UIADD3 UR5, UPT, UPT, UR5, 0x1, URZ ;  /* 0x0000000105057890 */ /* 0x000fe2000fffe0ff */
[----:B------:R-:W-:-:S03]  /*10a0*/  IADD3 R7, PT, PT, R7, 0x1, RZ ;  /* 0x0000000107077810 */ /* 0x000fc60007ffe0ff */
[----:B------:R-:W-:Y:S01]  /*10b0*/  UISETP.NE.AND UP0, UPT, UR5, URZ, UPT ;  /* 0x000000ff0500728c */ /* 0x000fe2000bf05270 */
[----:B--2---:R-:W-:-:S04]  /*10c0*/  FADD R9, R5, -R6 ;  /* 0x8000000605097221 */ /* 0x004fc80000000000 */
[----:B------:R-:W-:-:S04]  /*10d0*/  FFMA R8, R9, R9, R8 ;  /* 0x0000000909087223 */ /* 0x000fc80000000008 */
[----:B------:R-:W-:Y:S05]  /*10e0*/  BRA.U UP0, `(.L_x_13) ;  /* 0xfffffffd00e07547 */ /* 0x000fea000b83ffff */
.L_x_8:
[----:B------:R-:W0:Y:S01]  /*10f0*/  MUFU.RCP R0, R3 ;  /* 0x0000000300007308 */ /* 0x000e220000001000 */
[----:B------:R-:W1:Y:S01]  /*1100*/  LDC R4, c[0x0][0x394] ;  /* 0x0000e500ff047b82 */ /* 0x000e620000000800 */
[----:B------:R-:W-:Y:S06]  /*1110*/  BSSY.RECONVERGENT B0, `(.L_x_14) ;  /* 0x000000c000007945 */ /* 0x000fec0003800200 */
[----:B------:R-:W2:Y:S01]  /*1120*/  FCHK P0, R8, R3 ;  /* 0x0000000308007302 */ /* 0x000ea20000000000 */
[----:B0-----:R-:W-:-:S04]  /*1130*/  FFMA R5, -R3, R0, 1 ;  /* 0x3f80000003057423 */ /* 0x001fc80000000100 */
[----:B------:R-:W-:-:S04]  /*1140*/  FFMA R0, R0, R5, R0 ;  /* 0x0000000500007223 */ /* 0x000fc80000000000 */
[----:B------:R-:W-:Y:S01]  /*1150*/  FFMA R5, R0, R8, RZ ;  /* 0x0000000800057223 */ /* 0x000fe200000000ff */
[----:B-1----:R-:W-:-:S03]  /*1160*/  ISETP.GE.AND P2, PT, R4, 0x1, PT ;  /* 0x000000010400780c */ /* 0x002fc60003f46270 */
[----:B------:R-:W-:-:S04]  /*1170*/  FFMA R4, -R3, R5, R8 ;  /* 0x0000000503047223 */ /* 0x000fc80000000108 */
[----:B------:R-:W-:Y:S01]  /*1180*/  FFMA R0, R0, R4, R5 ;  /* 0x0000000400007223 */ /* 0x000fe20000000005 */
[----:B--2---:R-:W-:Y:S06]  /*1190*/  @!P0 BRA `(.L_x_15) ;  /* 0x00000000000c8947 */ /* 0x004fec0003800000 */
[----:B------:R-:W-:Y:S02]  /*11a0*/  MOV R0, R8 ;  /* 0x0000000800007202 */ /* 0x000fe40000000f00 */
[----:B------:R-:W-:-:S07]  /*11b0*/  MOV R4, 0x11d0 ;  /* 0x000011d000047802 */ /* 0x000fce0000000f00 */
[----:B------:R-:W-:Y:S05]  /*11c0*/  CALL.REL.NOINC `($__internal_0_$__cuda_sm3x_div_rn_noftz_f32_slowpath) ;  /* 0x0000000800d47944 */ /* 0x000fea0003c00000 */
.L_x_15:
[----:B------:R-:W-:Y:S05]  /*11d0*/  BSYNC.RECONVERGENT B0 ;  /* 0x0000000000007941 */ /* 0x000fea0003800200 */
.L_x_14:
[----:B------:R-:W-:-:S05]  /*11e0*/  FADD R3, R0, 9.9999999747524270788e-07 ;  /* 0x358637bd00037421 */ /* 0x000fca0000000000 */
[----:B------:R-:W-:Y:S01]  /*11f0*/  FSETP.GEU.AND P0, PT, |R3|, 1.175494350822287508e-38, PT ;  /* 0x008000000300780b */ /* 0x000fe20003f0e200 */
[----:B------:R-:W-:-:S12]  /*1200*/  @!P2 EXIT ;  /* 0x000000000000a94d */ /* 0x000fd80003800000 */
[----:B------:R-:W0:Y:S01]  /*1210*/  LDCU UR7, c[0x0][0x394] ;  /* 0x00007280ff0777ac */ /* 0x000e220008000800 */
[----:B------:R-:W-:Y:S01]  /*1220*/  @!P0 FMUL R3, R3, 16777216 ;  /* 0x4b80000003038820 */ /* 0x000fe20000400000 */
[----:B------:R-:W-:-:S03]  /*1230*/  UMOV UR4, URZ ;  /* 0x000000ff00047c82 */ /* 0x000fc60008000000 */
[----:B------:R-:W1:Y:S01]  /*1240*/  MUFU.RSQ R0, R3 ;  /* 0x0000000300007308 */ /* 0x000e620000001400 */
[----:B0-----:R-:W-:Y:S02]  /*1250*/  UISETP.GE.U32.AND UP0, UPT, UR7, 0x10, UPT ;  /* 0x000000100700788c */ /* 0x001fe4000bf06070 */
[----:B------:R-:W-:Y:S01]  /*1260*/  ULOP3.LUT UR14, UR7, 0xf, URZ, 0xc0, !UPT ;  /* 0x0000000f070e7892 */ /* 0x000fe2000f8ec0ff */
[----:B-1----:R-:W-:-:S05]  /*1270*/  @!P0 FMUL R0, R0, 4096 ;  /* 0x4580000000008820 */ /* 0x002fca0000400000 */
[----:B------:R-:W-:Y:S01]  /*1280*/  ISETP.NE.AND P1, PT, RZ, UR14, PT ;  /* 0x0000000eff007c0c */ /* 0x000fe2000bf25270 */
[----:B------:R-:W-:-:S12]  /*1290*/  BRA.U !UP0, `(.L_x_16) ;  /* 0x0000000508487547 */ /* 0x000fd8000b800000 */
[----:B------:R-:W0:Y:S01]  /*12a0*/  LDCU.128 UR8, c[0x0][0x380] ;  /* 0x00007000ff0877ac */ /* 0x000e220008000c00 */
[----:B------:R-:W-:Y:S01]  /*12b0*/  MOV R3, R2 ;  /* 0x0000000200037202 */ /* 0x000fe20000000f00 */
[----:B------:R-:W-:Y:S02]  /*12c0*/  ULOP3.LUT UR4, UR7, 0x7ffffff0, URZ, 0xc0, !UPT ;  /* 0x7ffffff007047892 */ /* 0x000fe4000f8ec0ff */
[----:B0-----:R-:W-:Y:S02]  /*12d0*/  UIADD3 UR8, UP1, UPT, UR8, 0x20, URZ ;  /* 0x0000002008087890 */ /* 0x001fe4000ff3e0ff */
[----:B------:R-:W-:Y:S02]  /*12e0*/  UIADD3 UR5, UP0, UPT, UR10, 0x20, URZ ;  /* 0x000000200a057890 */ /* 0x000fe4000ff1e0ff */
[----:B------:R-:W-:Y:S02]  /*12f0*/  UIADD3 UR10, UPT, UPT, -UR4, URZ, URZ ;  /* 0x000000ff040a7290 */ /* 0x000fe4000fffe1ff */
[----:B------:R-:W-:-:S02]  /*1300*/  UIADD3.X UR9, UPT, UPT, URZ, UR9, URZ, UP1, !UPT ;  /* 0x00000009ff097290 */ /* 0x000fc40008ffe4ff */
[----:B------:R-:W-:-:S12]  /*1310*/  UIADD3.X UR6, UPT, UPT, URZ, UR11, URZ, UP0, !UPT ;  /* 0x0000000bff067290 */ /* 0x000fd800087fe4ff */
.L_x_17:
[----:B0-----:R-:W-:Y:S02]  /*1320*/  MOV R4, UR8 ;  /* 0x0000000800047c02 */ /* 0x001fe40008000f00 */
        /* <DEDUP_REMOVED lines=17> */
[----:B------:R0:W5:Y:S01]  /*1440*/  LDG.E.CONSTANT R12, desc[UR12][R4.64+0x1c] ;  /* 0x00001c0c040c7981 */ /* 0x000162000c1e9900 */
[----:B------:R-:W-:-:S02]  /*1450*/  MOV R8, UR5 ;  /* 0x0000000500087c02 */ /* 0x000fc40008000f00 */
[----:B------:R-:W-:-:S03]  /*1460*/  MOV R9, UR6 ;  /* 0x0000000600097c02 */ /* 0x000fc60008000f00 */
[----:B------:R-:W-:Y:S01]  /*1470*/  IMAD.WIDE R8, R3, 0x4, R8 ;  /* 0x0000000403087825 */ /* 0x000fe200078e0208 */
[----:B------:R-:W-:-:S04]  /*1480*/  UIADD3 UR10, UPT, UPT, UR10, 0x10, URZ ;  /* 0x000000100a0a7890 */ /* 0x000fc8000fffe0ff */
[----:B------:R-:W-:Y:S01]  /*1490*/  UISETP.NE.AND UP0, UPT, UR10, URZ, UPT ;  /* 0x000000ff0a00728c */ /* 0x000fe2000bf05270 */
[----:B------:R-:W-:Y:S01]  /*14a0*/  IADD3 R3, PT, PT, R3, 0x10, RZ ;  /* 0x0000001003037810 */ /* 0x000fe20007ffe0ff */
[----:B--2---:R-:W-:-:S04]  /*14b0*/  FADD R16, R16, -R6 ;  /* 0x8000000610107221 */ /* 0x004fc80000000000 */
[----:B0-----:R-:W-:Y:S01]  /*14c0*/  FMUL R5, R0, R16 ;  /* 0x0000001000057220 */ /* 0x001fe20000400000 */
[--C-:B---3--:R-:W-:Y:S01]  /*14d0*/  FADD R14, R14, -R6.reuse ;  /* 0x800000060e0e7221 */ /* 0x108fe20000000000 */
[----:B----4-:R-:W-:-:S03]  /*14e0*/  FADD R18, R18, -R6 ;  /* 0x8000000612127221 */ /* 0x010fc60000000000 */
[----:B------:R0:W-:Y:S01]  /*14f0*/  STG.E desc[UR12][R8.64+-0x1c], R5 ;  /* 0xffffe40508007986 */ /* 0x0001e2000c10190c */
[--C-:B-----5:R-:W-:Y:S01]  /*1500*/  FADD R10, R10, -R6.reuse ;  /* 0x800000060a0a7221 */ /* 0x120fe20000000000 */
[--C-:B------:R-:W-:Y:S01]  /*1510*/  FADD R20, R29, -R6.reuse ;  /* 0x800000061d147221 */ /* 0x100fe20000000000 */
        /* <DEDUP_REMOVED lines=10> */
[----:B0-----:R-:W-:Y:S01]  /*15c0*/  FADD R5, R12, -R6 ;  /* 0x800000060c057221 */ /* 0x001fe20000000000 */
[C---:B------:R-:W-:Y:S01]  /*15d0*/  FMUL R14, R0.reuse, R14 ;  /* 0x0000000e000e7220 */ /* 0x040fe20000400000 */
        /* <DEDUP_REMOVED lines=13> */
[----:B------:R-:W-:Y:S01]  /*16b0*/  FMUL R5, R0, R5 ;  /* 0x0000000500057220 */ /* 0x000fe20000400000 */
[----:B------:R0:W-:Y:S04]  /*16c0*/  STG.E desc[UR12][R8.64+-0x20], R14 ;  /* 0xffffe00e08007986 */ /* 0x0001e8000c10190c */
        /* <DEDUP_REMOVED lines=13> */
[----:B------:R0:W-:Y:S01]  /*17a0*/  STG.E desc[UR12][R8.64+0x1c], R5 ;  /* 0x00001c0508007986 */ /* 0x0001e2000c10190c */
[----:B------:R-:W-:Y:S05]  /*17b0*/  BRA.U UP0, `(.L_x_17) ;  /* 0xfffffff900d87547 */ /* 0x000fea000b83ffff */
.L_x_16:
[----:B------:R-:W-:Y:S05]  /*17c0*/  @!P1 EXIT ;  /* 0x000000000000994d */ /* 0x000fea0003800000 */
[----:B------:R-:W-:Y:S02]  /*17d0*/  UISETP.GE.U32.AND UP0, UPT, UR14, 0x8, UPT ;  /* 0x000000080e00788c */ /* 0x000fe4000bf06070 */
[----:B------:R-:W-:-:S06]  /*17e0*/  ULOP3.LUT UR6, UR7, 0x7, URZ, 0xc0, !UPT ;  /* 0x0000000707067892 */ /* 0x000fcc000f8ec0ff */
[----:B------:R-:W-:Y:S01]  /*17f0*/  ISETP.NE.AND P0, PT, RZ, UR6, PT ;  /* 0x00000006ff007c0c */ /* 0x000fe2000bf05270 */
[----:B------:R-:W-:-:S12]  /*1800*/  BRA.U !UP0, `(.L_x_18) ;  /* 0x0000000108987547 */ /* 0x000fd8000b800000 */
[----:B0-----:R-:W0:Y:S01]  /*1810*/  LDC.64 R8, c[0x0][0x380] ;  /* 0x0000e000ff087b82 */ /* 0x001e220000000a00 */
[----:B------:R-:W-:-:S07]  /*1820*/  IADD3 R3, PT, PT, R2, UR4, RZ ;  /* 0x0000000402037c10 */ /* 0x000fce000fffe0ff */
[----:B------:R-:W1:Y:S01]  /*1830*/  LDC.64 R4, c[0x0][0x388] ;  /* 0x0000e200ff047b82 */ /* 0x000e620000000a00 */
        /* <DEDUP_REMOVED lines=9> */
[----:B-1----:R-:W-:Y:S01]  /*18d0*/  IMAD.WIDE R4, R3, 0x4, R4 ;  /* 0x0000000403047825 */ /* 0x002fe200078e0204 */
[----:B------:R-:W-:-:S03]  /*18e0*/  UIADD3 UR4, UPT, UPT, UR4, 0x8, URZ ;  /* 0x0000000804047890 */ /* 0x000fc6000fffe0ff */
[--C-:B--2---:R-:W-:Y:S01]  /*18f0*/  FADD R7, R7, -R6.reuse ;  /* 0x8000000607077221 */ /* 0x104fe20000000000 */
[----:B---3--:R-:W-:-:S03]  /*1900*/  FADD R11, R11, -R6 ;  /* 0x800000060b0b7221 */ /* 0x008fc60000000000 */
[C---:B------:R-:W-:Y:S01]  /*1910*/  FMUL R7, R0.reuse, R7 ;  /* 0x0000000700077220 */ /* 0x040fe20000400000 */
[----:B----4-:R-:W-:Y:S01]  /*1920*/  FADD R13, R13, -R6 ;  /* 0x800000060d0d7221 */ /* 0x010fe20000000000 */
[----:B------:R-:W-:-:S03]  /*1930*/  FMUL R11, R0, R11 ;  /* 0x0000000b000b7220 */ /* 0x000fc60000400000 */
[----:B------:R1:W-:Y:S01]  /*1940*/  STG.E desc[UR12][R4.64], R7 ;  /* 0x0000000704007986 */ /* 0x0003e2000c10190c */
[--C-:B-----5:R-:W-:Y:S01]  /*1950*/  FADD R15, R15, -R6.reuse ;  /* 0x800000060f0f7221 */ /* 0x120fe20000000000 */
[C---:B------:R-:W-:Y:S02]  /*1960*/  FMUL R13, R0.reuse, R13 ;  /* 0x0000000d000d7220 */ /* 0x040fe40000400000 */
[----:B------:R1:W-:Y:S01]  /*1970*/  STG.E desc[UR12][R4.64+0x4], R11 ;  /* 0x0000040b04007986 */ /* 0x0003e2000c10190c */
[--C-:B------:R-:W-:Y:S01]  /*1980*/  FADD R17, R17, -R6.reuse ;  /* 0x8000000611117221 */ /* 0x100fe20000000000 */
[C---:B------:R-:W-:Y:S02]  /*1990*/  FMUL R15, R0.reuse, R15 ;  /* 0x0000000f000f7220 */ /* 0x040fe40000400000 */
[----:B------:R1:W-:Y:S01]  /*19a0*/  STG.E desc[UR12][R4.64+0x8], R13 ;  /* 0x0000080d04007986 */ /* 0x0003e2000c10190c */
[----:B------:R-:W-:Y:S01]  /*19b0*/  FADD R19, R19, -R6 ;  /* 0x8000000613137221 */ /* 0x000fe20000000000 */
[----:B------:R-:W-:-:S02]  /*19c0*/  FMUL R17, R0, R17 ;  /* 0x0000001100117220 */ /* 0x000fc40000400000 */
[----:B------:R1:W-:Y:S01]  /*19d0*/  STG.E desc[UR12][R4.64+0xc], R15 ;  /* 0x00000c0f04007986 */ /* 0x0003e2000c10190c */
[--C-:B------:R-:W-:Y:S01]  /*19e0*/  FADD R21, R21, -R6.reuse ;  /* 0x8000000615157221 */ /* 0x100fe20000000000 */
[C---:B------:R-:W-:Y:S02]  /*19f0*/  FMUL R19, R0.reuse, R19 ;  /* 0x0000001300137220 */ /* 0x040fe40000400000 */
[----:B------:R1:W-:Y:S01]  /*1a00*/  STG.E desc[UR12][R4.64+0x10], R17 ;  /* 0x0000101104007986 */ /* 0x0003e2000c10190c */
[----:B------:R-:W-:Y:S01]  /*1a10*/  FADD R23, R23, -R6 ;  /* 0x8000000617177221 */ /* 0x000fe20000000000 */
[C---:B------:R-:W-:Y:S02]  /*1a20*/  FMUL R21, R0.reuse, R21 ;  /* 0x0000001500157220 */ /* 0x040fe40000400000 */
[----:B------:R1:W-:Y:S01]  /*1a30*/  STG.E desc[UR12][R4.64+0x14], R19 ;  /* 0x0000141304007986 */ /* 0x0003e2000c10190c */
[----:B------:R-:W-:-:S03]  /*1a40*/  FMUL R23, R0, R23 ;  /* 0x0000001700177220 */ /* 0x000fc60000400000 */
[----:B------:R1:W-:Y:S04]  /*1a50*/  STG.E desc[UR12][R4.64+0x18], R21 ;  /* 0x0000181504007986 */ /* 0x0003e8000c10190c */
[----:B------:R1:W-:Y:S02]  /*1a60*/  STG.E desc[UR12][R4.64+0x1c], R23 ;  /* 0x00001c1704007986 */ /* 0x0003e4000c10190c */
.L_x_18:
[----:B------:R-:W-:Y:S05]  /*1a70*/  @!P0 EXIT ;  /* 0x000000000000894d */ /* 0x000fea0003800000 */
[----:B------:R-:W-:Y:S02]  /*1a80*/  UISETP.GE.U32.AND UP0, UPT, UR6, 0x4, UPT ;  /* 0x000000040600788c */ /* 0x000fe4000bf06070 */
[----:B------:R-:W-:-:S06]  /*1a90*/  ULOP3.LUT UR5, UR7, 0x3, URZ, 0xc0, !UPT ;  /* 0x0000000307057892 */ /* 0x000fcc000f8ec0ff */
[----:B------:R-:W-:Y:S01]  /*1aa0*/  ISETP.NE.AND P0, PT, RZ, UR5, PT ;  /* 0x00000005ff007c0c */ /* 0x000fe2000bf05270 */
[----:B------:R-:W-:-:S12]  /*1ab0*/  BRA.U !UP0, `(.L_x_19) ;  /* 0x0000000108587547 */ /* 0x000fd8000b800000 */
[----:B01----:R-:W0:Y:S01]  /*1ac0*/  LDC.64 R4, c[0x0][0x380] ;  /* 0x0000e000ff047b82 */ /* 0x003e220000000a00 */
[----:B------:R-:W-:-:S05]  /*1ad0*/  IADD3 R3, PT, PT, R2, UR4, RZ ;  /* 0x0000000402037c10 */ /* 0x000fca000fffe0ff */
[C---:B0-----:R-:W-:Y:S02]  /*1ae0*/  IMAD.WIDE R8, R3.reuse, 0x4, R4 ;  /* 0x0000000403087825 */ /* 0x041fe400078e0204 */
[----:B------:R-:W0:Y:S03]  /*1af0*/  LDC.64 R4, c[0x0][0x388] ;  /* 0x0000e200ff047b82 */ /* 0x000e260000000a00 */
[----:B------:R-:W2:Y:S04]  /*1b00*/  LDG.E.CONSTANT R7, desc[UR12][R8.64] ;  /* 0x0000000c08077981 */ /* 0x000ea8000c1e9900 */
[----:B------:R-:W3:Y:S04]  /*1b10*/  LDG.E.CONSTANT R11, desc[UR12][R8.64+0x4] ;  /* 0x0000040c080b7981 */ /* 0x000ee8000c1e9900 */
[----:B------:R-:W4:Y:S04]  /*1b20*/  LDG.E.CONSTANT R13, desc[UR12][R8.64+0x8] ;  /* 0x0000080c080d7981 */ /* 0x000f28000c1e9900 */
[----:B------:R-:W5:Y:S01]  /*1b30*/  LDG.E.CONSTANT R15, desc[UR12][R8.64+0xc] ;  /* 0x00000c0c080f7981 */ /* 0x000f62000c1e9900 */
[----:B------:R-:W-:Y:S01]  /*1b40*/  UIADD3 UR4, UPT, UPT, UR4, 0x4, URZ ;  /* 0x0000000404047890 */ /* 0x000fe2000fffe0ff */
[----:B0-----:R-:W-:-:S04]  /*1b50*/  IMAD.WIDE R4, R3, 0x4, R4 ;  /* 0x0000000403047825 */ /* 0x001fc800078e0204 */
[--C-:B--2---:R-:W-:Y:S01]  /*1b60*/  FADD R7, R7, -R6.reuse ;  /* 0x8000000607077221 */ /* 0x104fe20000000000 */
[----:B---3--:R-:W-:-:S03]  /*1b70*/  FADD R11, R11, -R6 ;  /* 0x800000060b0b7221 */ /* 0x008fc60000000000 */
[C---:B------:R-:W-:Y:S01]  /*1b80*/  FMUL R7, R0.reuse, R7 ;  /* 0x0000000700077220 */ /* 0x040fe20000400000 */
[----:B----4-:R-:W-:Y:S01]  /*1b90*/  FADD R13, R13, -R6 ;  /* 0x800000060d0d7221 */ /* 0x010fe20000000000 */
[----:B------:R-:W-:-:S03]  /*1ba0*/  FMUL R11, R0, R11 ;  /* 0x0000000b000b7220 */ /* 0x000fc60000400000 */
[----:B------:R2:W-:Y:S01]  /*1bb0*/  STG.E desc[UR12][R4.64], R7 ;  /* 0x0000000704007986 */ /* 0x0005e2000c10190c */
[----:B-----5:R-:W-:Y:S01]  /*1bc0*/  FADD R15, R15, -R6 ;  /* 0x800000060f0f7221 */ /* 0x020fe20000000000 */
[C---:B------:R-:W-:Y:S02]  /*1bd0*/  FMUL R13, R0.reuse, R13 ;  /* 0x0000000d000d7220 */ /* 0x040fe40000400000 */
[----:B------:R2:W-:Y:S01]  /*1be0*/  STG.E desc[UR12][R4.64+0x4], R11 ;  /* 0x0000040b04007986 */ /* 0x0005e2000c10190c */
[----:B------:R-:W-:-:S03]  /*1bf0*/  FMUL R15, R0, R15 ;  /* 0x0000000f000f7220 */ /* 0x000fc60000400000 */
[----:B------:R2:W-:Y:S04]  /*1c00*/  STG.E desc[UR12][R4.64+0x8], R13 ;  /* 0x0000080d04007986 */ /* 0x0005e8000c10190c */
[----:B------:R2:W-:Y:S02]  /*1c10*/  STG.E desc[UR12][R4.64+0xc], R15 ;  /* 0x00000c0f04007986 */ /* 0x0005e4000c10190c */
.L_x_19:
[----:B------:R-:W-:Y:S05]  /*1c20*/  @!P0 EXIT ;  /* 0x000000000000894d */ /* 0x000fea0003800000 */
[----:B012---:R-:W0:Y:S01]  /*1c30*/  LDC.64 R10, c[0x0][0x380] ;  /* 0x0000e000ff0a7b82 */ /* 0x007e220000000a00 */
[----:B------:R-:W-:Y:S01]  /*1c40*/  IADD3 R7, PT, PT, R2, UR4, RZ ;  /* 0x0000000402077c10 */ /* 0x000fe2000fffe0ff */
[----:B------:R-:W-:-:S06]  /*1c50*/  UIADD3 UR5, UPT, UPT, -UR5, URZ, URZ ;  /* 0x000000ff05057290 */ /* 0x000fcc000fffe1ff */
[----:B------:R-:W1:Y:S06]  /*1c60*/  LDC.64 R8, c[0x0][0x388] ;  /* 0x0000e200ff087b82 */ /* 0x000e6c0000000a00 */
.L_x_20:
[----:B0-----:R-:W-:-:S06]  /*1c70*/  IMAD.WIDE R4, R7, 0x4, R10 ;  /* 0x0000000407047825 */ /* 0x001fcc00078e020a */
[----:B--2---:R-:W2:Y:S01]  /*1c80*/  LDG.E.CONSTANT R5, desc[UR12][R4.64] ;  /* 0x0000000c04057981 */ /* 0x004ea2000c1e9900 */
[C---:B-1----:R-:W-:Y:S01]  /*1c90*/  IMAD.WIDE R2, R7.reuse, 0x4, R8 ;  /* 0x0000000407027825 */ /* 0x042fe200078e0208 */
[----:B------:R-:W-:Y:S01]  /*1ca0*/  UIADD3 UR5, UPT, UPT, UR5, 0x1, URZ ;  /* 0x0000000105057890 */ /* 0x000fe2000fffe0ff */
[----:B------:R-:W-:-:S03]  /*1cb0*/  IADD3 R7, PT, PT, R7, 0x1, RZ ;  /* 0x0000000107077810 */ /* 0x000fc60007ffe0ff */
[----:B------:R-:W-:Y:S01]  /*1cc0*/  UISETP.NE.AND UP0, UPT, UR5, URZ, UPT ;  /* 0x000000ff0500728c */ /* 0x000fe2000bf05270 */
[----:B--2---:R-:W-:-:S04]  /*1cd0*/  FADD R13, R5, -R6 ;  /* 0x80000006050d7221 */ /* 0x004fc80000000000 */
[----:B------:R-:W-:-:S05]  /*1ce0*/  FMUL R13, R0, R13 ;  /* 0x0000000d000d7220 */ /* 0x000fca0000400000 */
[----:B------:R2:W-:Y:S01]  /*1cf0*/  STG.E desc[UR12][R2.64], R13 ;  /* 0x0000000d02007986 */ /* 0x0005e2000c10190c */
[----:B------:R-:W-:Y:S05]  /*1d00*/  BRA.U UP0, `(.L_x_20) ;  /* 0xfffffffd00d87547 */ /* 0x000fea000b83ffff */
[----:B------:R-:W-:Y:S05]  /*1d10*/  EXIT ;  /* 0x000000000000794d */ /* 0x000fea0003800000 */
        .weak           $__internal_0_$__cuda_sm3x_div_rn_noftz_f32_slowpath
        .type           $__internal_0_$__cuda_sm3x_div_rn_noftz_f32_slowpath,@function
        .size           $__internal_0_$__cuda_sm3x_div_rn_noftz_f32_slowpath,(.L_x_33 - $__internal_0_$__cuda_sm3x_div_rn_noftz_f32_slowpath)
$__internal_0_$__cuda_sm3x_div_rn_noftz_f32_slowpath:
[----:B------:R-:W-:Y:S01]  /*1d20*/  SHF.R.U32.HI R7, RZ, 0x17, R3 ;  /* 0x00000017ff077819 */ /* 0x000fe20000011603 */
[----:B------:R-:W-:Y:S01]  /*1d30*/  BSSY.RECONVERGENT B1, `(.L_x_21) ;  /* 0x0000063000017945 */ /* 0x000fe20003800200 */
[----:B------:R-:W-:Y:S02]  /*1d40*/  SHF.R.U32.HI R5, RZ, 0x17, R0 ;  /* 0x00000017ff057819 */ /* 0x000fe40000011600 */
[----:B------:R-:W-:Y:S02]  /*1d50*/  LOP3.LUT R12, R7, 0xff, RZ, 0xc0, !PT ;  /* 0x000000ff070c7812 */ /* 0x000fe400078ec0ff */
[----:B------:R-:W-:Y:S02]  /*1d60*/  LOP3.LUT R10, R5, 0xff, RZ, 0xc0, !PT ;  /* 0x000000ff050a7812 */ /* 0x000fe400078ec0ff */
[----:B------:R-:W-:Y:S02]  /*1d70*/  IADD3 R9, PT, PT, R12, -0x1, RZ ;  /* 0xffffffff0c097810 */ /* 0x000fe40007ffe0ff */
[----:B------:R-:W-:-:S02]  /*1d80*/  IADD3 R8, PT, PT, R10, -0x1, RZ ;  /* 0xffffffff0a087810 */ /* 0x000fc40007ffe0ff */
[----:B------:R-:W-:Y:S02]  /*1d90*/  ISETP.GT.U32.AND P0, PT, R9, 0xfd, PT ;  /* 0x000000fd0900780c */ /* 0x000fe40003f04070 */
[----:B------:R-:W-:Y:S02]  /*1da0*/  MOV R5, R3 ;  /* 0x0000000300057202 */ /* 0x000fe40000000f00 */
[----:B------:R-:W-:-:S13]  /*1db0*/  ISETP.GT.U32.OR P0, PT, R8, 0xfd, P0 ;  /* 0x000000fd0800780c */ /* 0x000fda0000704470 */
[----:B------:R-:W-:Y:S01]  /*1dc0*/  @!P0 MOV R7, RZ ;  /* 0x000000ff00078202 */ /* 0x000fe20000000f00 */
[----:B------:R-:W-:Y:S06]  /*1dd0*/  @!P0 BRA `(.L_x_22) ;  /* 0x00000000005c8947 */ /* 0x000fec0003800000 */
[----:B------:R-:W-:Y:S02]  /*1de0*/  FSETP.GTU.FTZ.AND P0, PT, |R0|, +INF , PT ;  /* 0x7f8000000000780b */ /* 0x000fe40003f1c200 */
[----:B------:R-:W-:-:S04]  /*1df0*/  FSETP.GTU.FTZ.AND P1, PT, |R3|, +INF , PT ;  /* 0x7f8000000300780b */ /* 0x000fc80003f3c200 */
[----:B------:R-:W-:-:S13]  /*1e00*/  PLOP3.LUT P0, PT, P0, P1, PT, 0xf8, 0x8f ;  /* 0x00000000008f781c */ /* 0x000fda0000703f70 */
[----:B------:R-:W-:Y:S05]  /*1e10*/  @P0 BRA `(.L_x_23) ;  /* 0x00000004004c0947 */ /* 0x000fea0003800000 */
[----:B------:R-:W-:-:S13]  /*1e20*/  LOP3.LUT P0, RZ, R5, 0x7fffffff, R0, 0xc8, !PT ;  /* 0x7fffffff05ff7812 */ /* 0x000fda000780c800 */
[----:B------:R-:W-:Y:S05]  /*1e30*/  @!P0 BRA `(.L_x_24) ;  /* 0x00000004003c8947 */ /* 0x000fea0003800000 */
[C---:B------:R-:W-:Y:S02]  /*1e40*/  FSETP.NEU.FTZ.AND P3, PT, |R0|.reuse, +INF , PT ;  /* 0x7f8000000000780b */ /* 0x040fe40003f7d200 */
[----:B------:R-:W-:Y:S02]  /*1e50*/  FSETP.NEU.FTZ.AND P1, PT, |R3|, +INF , PT ;  /* 0x7f8000000300780b */ /* 0x000fe40003f3d200 */
[----:B------:R-:W-:-:S11]  /*1e60*/  FSETP.NEU.FTZ.AND P0, PT, |R0|, +INF , PT ;  /* 0x7f8000000000780b */ /* 0x000fd60003f1d200 */
[----:B------:R-:W-:Y:S05]  /*1e70*/  @!P1 BRA !P3, `(.L_x_24) ;  /* 0x00000004002c9947 */ /* 0x000fea0005800000 */
[----:B------:R-:W-:-:S04]  /*1e80*/  LOP3.LUT P3, RZ, R0, 0x7fffffff, RZ, 0xc0, !PT ;  /* 0x7fffffff00ff7812 */ /* 0x000fc8000786c0ff */
[----:B------:R-:W-:-:S13]  /*1e90*/  PLOP3.LUT P1, PT, P1, P3, PT, 0x2f, 0xf2 ;  /* 0x0000000000f2781c */ /* 0x000fda0000f26577 */
[----:B------:R-:W-:Y:S05]  /*1ea0*/  @P1 BRA `(.L_x_25) ;  /* 0x0000000400181947 */ /* 0x000fea0003800000 */
[----:B------:R-:W-:-:S04]  /*1eb0*/  LOP3.LUT P1, RZ, R5, 0x7fffffff, RZ, 0xc0, !PT ;  /* 0x7fffffff05ff7812 */ /* 0x000fc8000782c0ff */
[----:B------:R-:W-:-:S13]  /*1ec0*/  PLOP3.LUT P0, PT, P0, P1, PT, 0x2f, 0xf2 ;  /* 0x0000000000f2781c */ /* 0x000fda0000702577 */
[----:B------:R-:W-:Y:S05]  /*1ed0*/  @P0 BRA `(.L_x_26) ;  /* 0x0000000400000947 */ /* 0x000fea0003800000 */
[----:B------:R-:W-:Y:S02]  /*1ee0*/  ISETP.GE.AND P0, PT, R8, RZ, PT ;  /* 0x000000ff0800720c */ /* 0x000fe40003f06270 */
[----:B------:R-:W-:-:S11]  /*1ef0*/  ISETP.GE.AND P1, PT, R9, RZ, PT ;  /* 0x000000ff0900720c */ /* 0x000fd60003f26270 */
[----:B------:R-:W-:Y:S01]  /*1f00*/  @P0 MOV R7, RZ ;  /* 0x000000ff00070202 */ /* 0x000fe20000000f00 */
[----:B------:R-:W-:Y:S01]  /*1f10*/  @!P0 FFMA R0, R0, 1.84467440737095516160e+19, RZ ;  /* 0x5f80000000008823 */ /* 0x000fe200000000ff */
[----:B------:R-:W-:Y:S01]  /*1f20*/  @!P0 MOV R7, 0xffffffc0 ;  /* 0xffffffc000078802 */ /* 0x000fe20000000f00 */
[----:B------:R-:W-:-:S03]  /*1f30*/  @!P1 FFMA R5, R3, 1.84467440737095516160e+19, RZ ;  /* 0x5f80000003059823 */ /* 0x000fc600000000ff */
[----:B------:R-:W-:-:S07]  /*1f40*/  @!P1 IADD3 R7, PT, PT, R7, 0x40, RZ ;  /* 0x0000004007079810 */ /* 0x000fce0007ffe0ff */
.L_x_22:
[----:B------:R-:W-:Y:S01]  /*1f50*/  LEA R8, R12, 0xc0800000, 0x17 ;  /* 0xc08000000c087811 */ /* 0x000fe200078eb8ff */
[----:B------:R-:W-:Y:S03]  /*1f60*/  BSSY.RECONVERGENT B2, `(.L_x_27) ;  /* 0x0000036000027945 */ /* 0x000fe60003800200 */
[----:B------:R-:W-:Y:S02]  /*1f70*/  IADD3 R8, PT, PT, -R8, R5, RZ ;  /* 0x0000000508087210 */ /* 0x000fe40007ffe1ff */
[----:B------:R-:W-:Y:S02]  /*1f80*/  IADD3 R5, PT, PT, R10, -0x7f, RZ ;  /* 0xffffff810a057810 */ /* 0x000fe40007ffe0ff */
[----:B------:R0:W1:Y:S01]  /*1f90*/  MUFU.RCP R9, R8 ;  /* 0x0000000800097308 */ /* 0x0000620000001000 */
[----:B------:R-:W-:Y:S02]  /*1fa0*/  FADD.FTZ R11, -R8, -RZ ;  /* 0x800000ff080b7221 */ /* 0x000fe40000010100 */
[C---:B------:R-:W-:Y:S01]  /*1fb0*/  IMAD R0, R5.reuse, -0x800000, R0 ;  /* 0xff80000005007824 */ /* 0x040fe200078e0200 */
[----:B0-----:R-:W-:-:S04]  /*1fc0*/  IADD3 R8, PT, PT, R5, 0x7f, -R12 ;  /* 0x0000007f05087810 */ /* 0x001fc80007ffe80c */
[----:B------:R-:W-:Y:S01]  /*1fd0*/  IADD3 R8, PT, PT, R8, R7, RZ ;  /* 0x0000000708087210 */ /* 0x000fe20007ffe0ff */
[----:B-1----:R-:W-:-:S04]  /*1fe0*/  FFMA R10, R9, R11, 1 ;  /* 0x3f800000090a7423 */ /* 0x002fc8000000000b */
[----:B------:R-:W-:-:S04]  /*1ff0*/  FFMA R14, R9, R10, R9 ;  /* 0x0000000a090e7223 */ /* 0x000fc80000000009 */
[----:B------:R-:W-:-:S04]  /*2000*/  FFMA R9, R0, R14, RZ ;  /* 0x0000000e00097223 */ /* 0x000fc800000000ff */
[----:B------:R-:W-:-:S04]  /*2010*/  FFMA R10, R11, R9, R0 ;  /* 0x000000090b0a7223 */ /* 0x000fc80000000000 */
[----:B------:R-:W-:-:S04]  /*2020*/  FFMA R9, R14, R10, R9 ;  /* 0x0000000a0e097223 */ /* 0x000fc80000000009 */
[----:B------:R-:W-:-:S04]  /*2030*/  FFMA R10, R11, R9, R0 ;  /* 0x000000090b0a7223 */ /* 0x000fc80000000000 */
[----:B------:R-:W-:-:S05]  /*2040*/  FFMA R0, R14, R10, R9 ;  /* 0x0000000a0e007223 */ /* 0x000fca0000000009 */
[----:B------:R-:W-:-:S04]  /*2050*/  SHF.R.U32.HI R5, RZ, 0x17, R0 ;  /* 0x00000017ff057819 */ /* 0x000fc80000011600 */
[----:B------:R-:W-:-:S04]  /*2060*/  LOP3.LUT R5, R5, 0xff, RZ, 0xc0, !PT ;  /* 0x000000ff05057812 */ /* 0x000fc800078ec0ff */
[----:B------:R-:W-:-:S04]  /*2070*/  IADD3 R11, PT, PT, R5, R8, RZ ;  /* 0x00000008050b7210 */ /* 0x000fc80007ffe0ff */
[----:B------:R-:W-:-:S04]  /*2080*/  IADD3 R5, PT, PT, R11, -0x1, RZ ;  /* 0xffffffff0b057810 */ /* 0x000fc80007ffe0ff */
[----:B------:R-:W-:-:S13]  /*2090*/  ISETP.GE.U32.AND P0, PT, R5, 0xfe, PT ;  /* 0x000000fe0500780c */ /* 0x000fda0003f06070 */
[----:B------:R-:W-:Y:S05]  /*20a0*/  @!P0 BRA `(.L_x_28) ;  /* 0x0000000000808947 */ /* 0x000fea0003800000 */
[----:B------:R-:W-:-:S13]  /*20b0*/  ISETP.GT.AND P0, PT, R11, 0xfe, PT ;  /* 0x000000fe0b00780c */ /* 0x000fda0003f04270 */
[----:B------:R-:W-:Y:S05]  /*20c0*/  @P0 BRA `(.L_x_29) ;  /* 0x00000000006c0947 */ /* 0x000fea0003800000 */
[----:B------:R-:W-:-:S13]  /*20d0*/  ISETP.GE.AND P0, PT, R11, 0x1, PT ;  /* 0x000000010b00780c */ /* 0x000fda0003f06270 */
[----:B------:R-:W-:Y:S05]  /*20e0*/  @P0 BRA `(.L_x_30) ;  /* 0x0000000000740947 */ /* 0x000fea0003800000 */
[----:B------:R-:W-:Y:S02]  /*20f0*/  ISETP.GE.AND P0, PT, R11, -0x18, PT ;  /* 0xffffffe80b00780c */ /* 0x000fe40003f06270 */
[----:B------:R-:W-:-:S11]  /*2100*/  LOP3.LUT R0, R0, 0x80000000, RZ, 0xc0, !PT ;  /* 0x8000000000007812 */ /* 0x000fd600078ec0ff */
[----:B------:R-:W-:Y:S05]  /*2110*/  @!P0 BRA `(.L_x_30) ;  /* 0x0000000000688947 */ /* 0x000fea0003800000 */
[CCC-:B------:R-:W-:Y:S01]  /*2120*/  FFMA.RZ R5, R14.reuse, R10.reuse, R9.reuse ;  /* 0x0000000a0e057223 */ /* 0x1c0fe2000000c009 */
[CCC-:B------:R-:W-:Y:S01]  /*2130*/  FFMA.RM R8, R14.reuse, R10.reuse, R9.reuse ;  /* 0x0000000a0e087223 */ /* 0x1c0fe20000004009 */
[C---:B------:R-:W-:Y:S02]  /*2140*/  ISETP.NE.AND P3, PT, R11.reuse, RZ, PT ;  /* 0x000000ff0b00720c */ /* 0x040fe40003f65270 */
[----:B------:R-:W-:Y:S02]  /*2150*/  ISETP.NE.AND P1, PT, R11, RZ, PT ;  /* 0x000000ff0b00720c */ /* 0x000fe40003f25270 */
[----:B------:R-:W-:Y:S01]  /*2160*/  LOP3.LUT R7, R5, 0x7fffff, RZ, 0xc0, !PT ;  /* 0x007fffff05077812 */ /* 0x000fe200078ec0ff */
[----:B------:R-:W-:Y:S01]  /*2170*/  FFMA.RP R5, R14, R10, R9 ;  /* 0x0000000a0e057223 */ /* 0x000fe20000008009 */
[----:B------:R-:W-:Y:S02]  /*2180*/  IADD3 R10, PT, PT, R11, 0x20, RZ ;  /* 0x000000200b0a7810 */ /* 0x000fe40007ffe0ff */
[----:B------:R-:W-:-:S02]  /*2190*/  LOP3.LUT R7, R7, 0x800000, RZ, 0xfc, !PT ;  /* 0x0080000007077812 */ /* 0x000fc400078efcff */
[----:B------:R-:W-:Y:S02]  /*21a0*/  IADD3 R9, PT, PT, -R11, RZ, RZ ;  /* 0x000000ff0b097210 */ /* 0x000fe40007ffe1ff */
[----:B------:R-:W-:Y:S02]  /*21b0*/  SHF.L.U32 R10, R7, R10, RZ ;  /* 0x0000000a070a7219 */ /* 0x000fe400000006ff */
[----:B------:R-:W-:Y:S02]  /*21c0*/  FSETP.NEU.FTZ.AND P0, PT, R5, R8, PT ;  /* 0x000000080500720b */ /* 0x000fe40003f1d000 */
[----:B------:R-:W-:Y:S02]  /*21d0*/  SEL R8, R9, RZ, P3 ;  /* 0x000000ff09087207 */ /* 0x000fe40001800000 */
[----:B------:R-:W-:Y:S02]  /*21e0*/  ISETP.NE.AND P1, PT, R10, RZ, P1 ;  /* 0x000000ff0a00720c */ /* 0x000fe40000f25270 */
[----:B------:R-:W-:-:S02]  /*21f0*/  SHF.R.U32.HI R8, RZ, R8, R7 ;  /* 0x00000008ff087219 */ /* 0x000fc40000011607 */
[----:B------:R-:W-:Y:S02]  /*2200*/  PLOP3.LUT P0, PT, P0, P1, PT, 0xf8, 0x8f ;  /* 0x00000000008f781c */ /* 0x000fe40000703f70 */
[----:B------:R-:W-:Y:S02]  /*2210*/  SHF.R.U32.HI R10, RZ, 0x1, R8 ;  /* 0x00000001ff0a7819 */ /* 0x000fe40000011608 */
[----:B------:R-:W-:-:S04]  /*2220*/  SEL R5, RZ, 0x1, !P0 ;  /* 0x00000001ff057807 */ /* 0x000fc80004000000 */
[----:B------:R-:W-:-:S04]  /*2230*/  LOP3.LUT R5, R5, 0x1, R10, 0xf8, !PT ;  /* 0x0000000105057812 */ /* 0x000fc800078ef80a */
[----:B------:R-:W-:-:S04]  /*2240*/  LOP3.LUT R5, R5, R8, RZ, 0xc0, !PT ;  /* 0x0000000805057212 */ /* 0x000fc800078ec0ff */
[----:B------:R-:W-:-:S04]  /*2250*/  IADD3 R5, PT, PT, R10, R5, RZ ;  /* 0x000000050a057210 */ /* 0x000fc80007ffe0ff */
[----:B------:R-:W-:Y:S01]  /*2260*/  LOP3.LUT R0, R5, R0, RZ, 0xfc, !PT ;  /* 0x0000000005007212 */ /* 0x000fe200078efcff */
[----:B------:R-:W-:Y:S06]  /*2270*/  BRA `(.L_x_30) ;  /* 0x0000000000107947 */ /* 0x000fec0003800000 */
.L_x_29:
[----:B------:R-:W-:-:S04]  /*2280*/  LOP3.LUT R0, R0, 0x80000000, RZ, 0xc0, !PT ;  /* 0x8000000000007812 */ /* 0x000fc800078ec0ff */
[----:B------:R-:W-:Y:S01]  /*2290*/  LOP3.LUT R0, R0, 0x7f800000, RZ, 0xfc, !PT ;  /* 0x7f80000000007812 */ /* 0x000fe200078efcff */
[----:B------:R-:W-:Y:S06]  /*22a0*/  BRA `(.L_x_30) ;  /* 0x0000000000047947 */ /* 0x000fec0003800000 */
.L_x_28:
[----:B------:R-:W-:-:S07]  /*22b0*/  LEA R0, R8, R0, 0x17 ;  /* 0x0000000008007211 */ /* 0x000fce00078eb8ff */
.L_x_30:
[----:B------:R-:W-:Y:S05]  /*22c0*/  BSYNC.RECONVERGENT B2 ;  /* 0x0000000000027941 */ /* 0x000fea0003800200 */
.L_x_27:
[----:B------:R-:W-:Y:S05]  /*22d0*/  BRA `(.L_x_31) ;  /* 0x0000000000207947 */ /* 0x000fea0003800000 */
.L_x_26:
[----:B------:R-:W-:-:S04]  /*22e0*/  LOP3.LUT R0, R5, 0x80000000, R0, 0x48, !PT ;  /* 0x8000000005007812 */ /* 0x000fc800078e4800 */
[----:B------:R-:W-:Y:S01]  /*22f0*/  LOP3.LUT R0, R0, 0x7f800000, RZ, 0xfc, !PT ;  /* 0x7f80000000007812 */ /* 0x000fe200078efcff */
[----:B------:R-:W-:Y:S06]  /*2300*/  BRA `(.L_x_31) ;  /* 0x0000000000147947 */ /* 0x000fec0003800000 */
.L_x_25:
[----:B------:R-:W-:Y:S01]  /*2310*/  LOP3.LUT R0, R5, 0x80000000, R0, 0x48, !PT ;  /* 0x8000000005007812 */ /* 0x000fe200078e4800 */
[----:B------:R-:W-:Y:S06]  /*2320*/  BRA `(.L_x_31) ;  /* 0x00000000000c7947 */ /* 0x000fec0003800000 */
.L_x_24:
[----:B------:R-:W0:Y:S01]  /*2330*/  MUFU.RSQ R0, -QNAN ;  /* 0xffc0000000007908 */ /* 0x000e220000001400 */
[----:B------:R-:W-:Y:S05]  /*2340*/  BRA `(.L_x_31) ;  /* 0x0000000000047947 */ /* 0x000fea0003800000 */
.L_x_23:
[----:B------:R-:W-:-:S07]  /*2350*/  FADD.FTZ R0, R0, R3 ;  /* 0x0000000300007221 */ /* 0x000fce0000010000 */
.L_x_31:
[----:B------:R-:W-:Y:S05]  /*2360*/  BSYNC.RECONVERGENT B1 ;  /* 0x0000000000017941 */ /* 0x000fea0003800200 */
.L_x_21:
[----:B------:R-:W-:-:S04]  /*2370*/  HFMA2 R5, -RZ, RZ, 0, 0 ;  /* 0x00000000ff057431 */ /* 0x000fc800000001ff */
[----:B0-----:R-:W-:Y:S05]  /*2380*/  RET.REL.NODEC R4 `(_Z15LayerNormKernelPKfPfii) ;  /* 0xffffffdc041c7950 */ /* 0x001fea0003c3ffff */
.L_x_32:
[----:B------:R-:W-:-:S00]  /*2390*/  BRA `(.L_x_32) ;  /* 0xfffffffc00fc7947 */ /* 0x000fc0000383ffff */
[----:B------:R-:W-:-:S00]  /*23a0*/  NOP ;  /* 0x0000000000007918 */ /* 0x000fc00000000000 */
        /* <DEDUP_REMOVED lines=13> */
.L_x_33:


//--------------------- .nv.shared.reserved.0     --------------------------
	.section	.nv.shared.reserved.0,"aw",@nobits
	.weak		__nv_reservedSMEM_offset_0_alias
	.size		__nv_reservedSMEM_offset_0_alias, 0, 64
	.other		__nv_reservedSMEM_offset_0_alias,@"STO_CUDA_RESERVED_SHARED STV_DEFAULT"
__nv_reservedSMEM_offset_0_alias:
	.zero		0
	.zero		64


//--------------------- .nv.constant0._Z15LayerNormKernelPKfPfii --------------------------
	.section	.nv.constant0._Z15LayerNormKernelPKfPfii,"a",@progbits
	.sectionflags	@""
	.align	4
.nv.constant0._Z15LayerNormKernelPKfPfii:
	.zero		920


//--------------------- SYMBOLS --------------------------

	.type		.nv.reservedSmem.offset0,@object
	.size		.nv.reservedSmem.offset0,0x4
